# CuTe-DSL kernel — source=cudnn_frontend_dsl family=grouped_gemm_swiglu
# config = {"ab_dtype": "Float8E4M3FN", "sf_vec": 16, "d_dtype": "Float8E4M3FN", "vector_f32": false, "mma_mn": [128, 256], "cluster_mn": [2, 1]}


// ===== COMPILED SASS (sm_100a) =====

	.target	sm_100a

	.elftype	@"ET_EXEC"


//--------------------- .note.nv.tkinfo           --------------------------
	.section	.note.nv.tkinfo,"",@"SHT_NOTE"
	.sectionflags	@"SHF_NOTE_NV_TKINFO"
	.tkinfo
        /*0018*/ 	.word	0x00000081
        /*0030*/ 	.string	""
        /*0030*/ 	.string	"ptxas"
        /*0030*/ 	.string	"Cuda compilation tools, release 12.9, V12.9.83"
        /*0030*/ 	.string	"Build system must define TOOLS_VERSION_EXTENDED"
        /*0030*/ 	.string	"-O 3 -arch sm_100a "



//--------------------- .note.nv.cuver            --------------------------
	.section	.note.nv.cuver,"",@"SHT_NOTE"
	.sectionflags	@"SHF_NOTE_NV_CUVER"
        /*0018*/ 	.short	0x0001
        /*001a*/ 	.short	0x0064
        /*001c*/ 	.short	0x0001
        /*001e*/ 	.short	0x0000
        /*0020*/ 	.short	0x0001
        /*0022*/ 	.short	0x0000


//--------------------- .nv.info                  --------------------------
	.section	.nv.info,"",@"SHT_CUDA_INFO"
	.align	4


	//----- nvinfo : EIATTR_REGCOUNT
	.align		4
        /*0000*/ 	.byte	0x04, 0x2f
        /*0002*/ 	.short	(.L_4 - .L_3)
	.align		4
.L_3:
        /*0004*/ 	.word	index@(kernel_cutlass_kernel_cudnngrouped_gemmgrouped_gemm_swiglugrouped_gemm_swiglu_quantBlockScaledContiguousGroupedGemmKernel_object_at__TiledMMA_ThrLayoutVMNK11110000_PermutationMNK____MMAAt_0)
        /*0008*/ 	.word	0x00000085


	//----- nvinfo : EIATTR_FRAME_SIZE
	.align		4
.L_4:
        /*000c*/ 	.byte	0x04, 0x11
        /*000e*/ 	.short	(.L_6 - .L_5)
	.align		4
.L_5:
        /*0010*/ 	.word	index@($__internal_2_$__cuda_sm10x_tcgen05_guardrail_trap_unallocated_columns_being_dealloced)
        /*0014*/ 	.word	0x00000000


	//----- nvinfo : EIATTR_FRAME_SIZE
	.align		4
.L_6:
        /*0018*/ 	.byte	0x04, 0x11
        /*001a*/ 	.short	(.L_8 - .L_7)
	.align		4
.L_7:
        /*001c*/ 	.word	index@($__internal_1_$__cuda_sm10x_tcgen05_guardrail_trap_phase_invalid_during_alloc)
        /*0020*/ 	.word	0x00000000


	//----- nvinfo : EIATTR_FRAME_SIZE
	.align		4
.L_8:
        /*0024*/ 	.byte	0x04, 0x11
        /*0026*/ 	.short	(.L_10 - .L_9)
	.align		4
.L_9:
        /*0028*/ 	.word	index@($__internal_0_$__cuda_sm10x_tcgen05_guardrail_trap_col_being_dealloced_not_returned_by_alloc)
        /*002c*/ 	.word	0x00000000


	//----- nvinfo : EIATTR_FRAME_SIZE
	.align		4
.L_10:
        /*0030*/ 	.byte	0x04, 0x11
        /*0032*/ 	.short	(.L_12 - .L_11)
	.align		4
.L_11:
        /*0034*/ 	.word	index@(kernel_cutlass_kernel_cudnngrouped_gemmgrouped_gemm_swiglugrouped_gemm_swiglu_quantBlockScaledContiguousGroupedGemmKernel_object_at__TiledMMA_ThrLayoutVMNK11110000_PermutationMNK____MMAAt_0)
        /*0038*/ 	.word	0x00000000


	//----- nvinfo : EIATTR_MIN_STACK_SIZE
	.align		4
.L_12:
        /*003c*/ 	.byte	0x04, 0x12
        /*003e*/ 	.short	(.L_14 - .L_13)
	.align		4
.L_13:
        /*0040*/ 	.word	index@(kernel_cutlass_kernel_cudnngrouped_gemmgrouped_gemm_swiglugrouped_gemm_swiglu_quantBlockScaledContiguousGroupedGemmKernel_object_at__TiledMMA_ThrLayoutVMNK11110000_PermutationMNK____MMAAt_0)
        /*0044*/ 	.word	0x00000000
.L_14:


//--------------------- .nv.info.kernel_cutlass_kernel_cudnngrouped_gemmgrouped_gemm_swiglugrouped_gemm_swiglu_quantBlockScaledContiguousGroupedGemmKernel_object_at__TiledMMA_ThrLayoutVMNK11110000_PermutationMNK____MMAAt_0 --------------------------
	.section	.nv.info.kernel_cutlass_kernel_cudnngrouped_gemmgrouped_gemm_swiglugrouped_gemm_swiglu_quantBlockScaledContiguousGroupedGemmKernel_object_at__TiledMMA_ThrLayoutVMNK11110000_PermutationMNK____MMAAt_0,"",@"SHT_CUDA_INFO"
	.sectionflags	@""
	.align	4


	//----- nvinfo : EIATTR_CUDA_API_VERSION
	.align		4
        /*0000*/ 	.byte	0x04, 0x37
        /*0002*/ 	.short	(.L_16 - .L_15)
.L_15:
        /*0004*/ 	.word	0x00000081


	//----- nvinfo : EIATTR_KPARAM_INFO
	.align		4
.L_16:
        /*0008*/ 	.byte	0x04, 0x17
        /*000a*/ 	.short	(.L_18 - .L_17)
.L_17:
        /*000c*/ 	.word	0x00000000
        /*0010*/ 	.short	0x000f
        /*0012*/ 	.short	0x03f8
        /*0014*/ 	.byte	0x00, 0xf0, 0x31, 0x00


	//----- nvinfo : EIATTR_KPARAM_INFO
	.align		4
.L_18:
        /*0018*/ 	.byte	0x04, 0x17
        /*001a*/ 	.short	(.L_20 - .L_19)
.L_19:
        /*001c*/ 	.word	0x00000000
        /*0020*/ 	.short	0x000e
        /*0022*/ 	.short	0x03ec
        /*0024*/ 	.byte	0x00, 0xf0, 0x31, 0x00


	//----- nvinfo : EIATTR_KPARAM_INFO
	.align		4
.L_20:
        /*0028*/ 	.byte	0x04, 0x17
        /*002a*/ 	.short	(.L_22 - .L_21)
.L_21:
        /*002c*/ 	.word	0x00000000
        /*0030*/ 	.short	0x000d
        /*0032*/ 	.short	0x03e0
        /*0034*/ 	.byte	0x00, 0xf0, 0x31, 0x00


	//----- nvinfo : EIATTR_KPARAM_INFO
	.align		4
.L_22:
        /*0038*/ 	.byte	0x04, 0x17
        /*003a*/ 	.short	(.L_24 - .L_23)
.L_23:
        /*003c*/ 	.word	0x00000000
        /*0040*/ 	.short	0x000c
        /*0042*/ 	.short	0x03d8
        /*0044*/ 	.byte	0x00, 0xf0, 0x21, 0x00


	//----- nvinfo : EIATTR_KPARAM_INFO
	.align		4
.L_24:
        /*0048*/ 	.byte	0x04, 0x17
        /*004a*/ 	.short	(.L_26 - .L_25)
.L_25:
        /*004c*/ 	.word	0x00000000
        /*0050*/ 	.short	0x000b
        /*0052*/ 	.short	0x03d0
        /*0054*/ 	.byte	0x00, 0xf0, 0x21, 0x00


	//----- nvinfo : EIATTR_KPARAM_INFO
	.align		4
.L_26:
        /*0058*/ 	.byte	0x04, 0x17
        /*005a*/ 	.short	(.L_28 - .L_27)
.L_27:
        /*005c*/ 	.word	0x00000000
        /*0060*/ 	.short	0x000a
        /*0062*/ 	.short	0x03c8
        /*0064*/ 	.byte	0x00, 0xf0, 0x21, 0x00


	//----- nvinfo : EIATTR_KPARAM_INFO
	.align		4
.L_28:
        /*0068*/ 	.byte	0x04, 0x17
        /*006a*/ 	.short	(.L_30 - .L_29)
.L_29:
        /*006c*/ 	.word	0x00000000
        /*0070*/ 	.short	0x0009
        /*0072*/ 	.short	0x03c0
        /*0074*/ 	.byte	0x00, 0xf0, 0x21, 0x00


	//----- nvinfo : EIATTR_KPARAM_INFO
	.align		4
.L_30:
        /*0078*/ 	.byte	0x04, 0x17
        /*007a*/ 	.short	(.L_32 - .L_31)
.L_31:
        /*007c*/ 	.word	0x00000000
        /*0080*/ 	.short	0x0008
        /*0082*/ 	.short	0x0340
        /*0084*/ 	.byte	0x00, 0xf0, 0x01, 0x02


	//----- nvinfo : EIATTR_KPARAM_INFO
	.align		4
.L_32:
        /*0088*/ 	.byte	0x04, 0x17
        /*008a*/ 	.short	(.L_34 - .L_33)
.L_33:
        /*008c*/ 	.word	0x00000000
        /*0090*/ 	.short	0x0007
        /*0092*/ 	.short	0x02c0
        /*0094*/ 	.byte	0x00, 0xf0, 0x01, 0x02


	//----- nvinfo : EIATTR_KPARAM_INFO
	.align		4
.L_34:
        /*0098*/ 	.byte	0x04, 0x17
        /*009a*/ 	.short	(.L_36 - .L_35)
.L_35:
        /*009c*/ 	.word	0x00000000
        /*00a0*/ 	.short	0x0006
        /*00a2*/ 	.short	0x0240
        /*00a4*/ 	.byte	0x00, 0xf0, 0x01, 0x02


	//----- nvinfo : EIATTR_KPARAM_INFO
	.align		4
.L_36:
        /*00a8*/ 	.byte	0x04, 0x17
        /*00aa*/ 	.short	(.L_38 - .L_37)
.L_37:
        /*00ac*/ 	.word	0x00000000
        /*00b0*/ 	.short	0x0005
        /*00b2*/ 	.short	0x01c0
        /*00b4*/ 	.byte	0x00, 0xf0, 0x01, 0x02


	//----- nvinfo : EIATTR_KPARAM_INFO
	.align		4
.L_38:
        /*00b8*/ 	.byte	0x04, 0x17
        /*00ba*/ 	.short	(.L_40 - .L_39)
.L_39:
        /*00bc*/ 	.word	0x00000000
        /*00c0*/ 	.short	0x0004
        /*00c2*/ 	.short	0x0140
        /*00c4*/ 	.byte	0x00, 0xf0, 0x01, 0x02


	//----- nvinfo : EIATTR_KPARAM_INFO
	.align		4
.L_40:
        /*00c8*/ 	.byte	0x04, 0x17
        /*00ca*/ 	.short	(.L_42 - .L_41)
.L_41:
        /*00cc*/ 	.word	0x00000000
        /*00d0*/ 	.short	0x0003
        /*00d2*/ 	.short	0x00c0
        /*00d4*/ 	.byte	0x00, 0xf0, 0x01, 0x02


	//----- nvinfo : EIATTR_KPARAM_INFO
	.align		4
.L_42:
        /*00d8*/ 	.byte	0x04, 0x17
        /*00da*/ 	.short	(.L_44 - .L_43)
.L_43:
        /*00dc*/ 	.word	0x00000000
        /*00e0*/ 	.short	0x0002
        /*00e2*/ 	.short	0x0040
        /*00e4*/ 	.byte	0x00, 0xf0, 0x01, 0x02


	//----- nvinfo : EIATTR_KPARAM_INFO
	.align		4
.L_44:
        /*00e8*/ 	.byte	0x04, 0x17
        /*00ea*/ 	.short	(.L_46 - .L_45)
.L_45:
        /*00ec*/ 	.word	0x00000000
        /*00f0*/ 	.short	0x0001
        /*00f2*/ 	.short	0x000c
        /*00f4*/ 	.byte	0x00, 0xf0, 0x31, 0x00


	//----- nvinfo : EIATTR_KPARAM_INFO
	.align		4
.L_46:
        /*00f8*/ 	.byte	0x04, 0x17
        /*00fa*/ 	.short	(.L_48 - .L_47)
.L_47:
        /*00fc*/ 	.word	0x00000000
        /*0100*/ 	.short	0x0000
        /*0102*/ 	.short	0x0000
        /*0104*/ 	.byte	0x00, 0xf0, 0x31, 0x00


	//----- nvinfo : EIATTR_AT_ENTRY_FRAGMENTS
	.align		4
.L_48:
        /*0108*/ 	.byte	0x04, 0x4f
        /*010a*/ 	.short	(.L_50 - .L_49)


	//   ....[0]....
.L_49:
        /*010c*/ 	.word	0x00000004


	//----- nvinfo : EIATTR_RESERVED_SMEM_USED
	.align		4
.L_50:
        /*0110*/ 	.byte	0x01, 0x41
	.zero		2


	//----- nvinfo : EIATTR_SPARSE_MMA_MASK
	.align		4
        /*0114*/ 	.byte	0x03, 0x50
        /*0116*/ 	.short	0x0000


	//----- nvinfo : EIATTR_TCGEN05_1CTA_USED
	.align		4
        /*0118*/ 	.byte	0x01, 0x51
	.zero		2


	//----- nvinfo : EIATTR_MAXREG_COUNT
	.align		4
        /*011c*/ 	.byte	0x03, 0x1b
        /*011e*/ 	.short	0x00ff


	//----- nvinfo : EIATTR_NUM_BARRIERS
	.align		4
        /*0120*/ 	.byte	0x02, 0x4c
        /*0122*/ 	.byte	0x05
	.zero		1


	//----- nvinfo : EIATTR_INT_WARP_WIDE_INSTR_OFFSETS
	.align		4
        /*0124*/ 	.byte	0x04, 0x31
        /*0126*/ 	.short	(.L_52 - .L_51)


	//   ....[0]....
.L_51:
        /*0128*/ 	.word	0x00004eb0


	//   ....[1]....
        /*012c*/ 	.word	0x00004ef0


	//----- nvinfo : EIATTR_COOP_GROUP_MASK_REGIDS
	.align		4
.L_52:
        /*0130*/ 	.byte	0x04, 0x29
        /*0132*/ 	.short	(.L_54 - .L_53)


	//   ....[0]....
.L_53:
        /*0134*/ 	.word	0xffffffff


	//   ....[1]....
        /*0138*/ 	.word	0xffffffff


	//   ....[2]....
        /*013c*/ 	.word	0xffffffff


	//   ....[3]....
        /*0140*/ 	.word	0xffffffff


	//   ....[4]....
        /*0144*/ 	.word	0xffffffff


	//   ....[5]....
        /*0148*/ 	.word	0xffffffff


	//   ....[6]....
        /*014c*/ 	.word	0xffffffff


	//   ....[7]....
        /*0150*/ 	.word	0xffffffff


	//   ....[8]....
        /*0154*/ 	.word	0xffffffff


	//   ....[9]....
        /*0158*/ 	.word	0xffffffff


	//   ....[10]....
        /*015c*/ 	.word	0xffffffff


	//   ....[11]....
        /*0160*/ 	.word	0xffffffff


	//----- nvinfo : EIATTR_COOP_GROUP_INSTR_OFFSETS
	.align		4
.L_54:
        /*0164*/ 	.byte	0x04, 0x28
        /*0166*/ 	.short	(.L_56 - .L_55)


	//   ....[0]....
.L_55:
        /*0168*/ 	.word	0x00000150


	//   ....[1]....
        /*016c*/ 	.word	0x00000490


	//   ....[2]....
        /*0170*/ 	.word	0x00000600


	//   ....[3]....
        /*0174*/ 	.word	0x000007c0


	//   ....[4]....
        /*0178*/ 	.word	0x00000b70


	//   ....[5]....
        /*017c*/ 	.word	0x00000dd0


	//   ....[6]....
        /*0180*/ 	.word	0x00000e30


	//   ....[7]....
        /*0184*/ 	.word	0x000026b0


	//   ....[8]....
        /*0188*/ 	.word	0x00002970


	//   ....[9]....
        /*018c*/ 	.word	0x00004ae0


	//   ....[10]....
        /*0190*/ 	.word	0x00004d50


	//   ....[11]....
        /*0194*/ 	.word	0x00004fa0


	//----- nvinfo : EIATTR_VRC_CTA_INIT_COUNT
	.align		4
.L_56:
        /*0198*/ 	.byte	0x02, 0x4a
        /*019a*/ 	.byte	0x80
	.zero		1


	//----- nvinfo : EIATTR_MBARRIER_INSTR_OFFSETS
	.align		4
        /*019c*/ 	.byte	0x04, 0x39
        /*019e*/ 	.short	(.L_58 - .L_57)


	//   ....[0]....
.L_57:
        /*01a0*/ 	.word	0x000003c0
        /*01a4*/ 	.word	0x000000ff
        /*01a8*/ 	.word	0x00000000
        /*01ac*/ 	.short	0x0100
        /*01ae*/ 	.byte	0x05
	.zero		1


	//   ....[1]....
        /*01b0*/ 	.word	0x000003d0
        /*01b4*/ 	.word	0x000000ff
        /*01b8*/ 	.word	0x00000008
        /*01bc*/ 	.short	0x0100
        /*01be*/ 	.byte	0x05
	.zero		1


	//   ....[2]....
        /*01c0*/ 	.word	0x000003e0
        /*01c4*/ 	.word	0x000000ff
        /*01c8*/ 	.word	0x00000010
        /*01cc*/ 	.short	0x0100
        /*01ce*/ 	.byte	0x05
	.zero		1


	//   ....[3]....
        /*01d0*/ 	.word	0x000003f0
        /*01d4*/ 	.word	0x000000ff
        /*01d8*/ 	.word	0x00000018
        /*01dc*/ 	.short	0x0100
        /*01de*/ 	.byte	0x05
	.zero		1


	//   ....[4]....
        /*01e0*/ 	.word	0x00000400
        /*01e4*/ 	.word	0x000000ff
        /*01e8*/ 	.word	0x00000020
        /*01ec*/ 	.short	0x0100
        /*01ee*/ 	.byte	0x05
	.zero		1


	//   ....[5]....
        /*01f0*/ 	.word	0x00000410
        /*01f4*/ 	.word	0x000000ff
        /*01f8*/ 	.word	0x00000028
        /*01fc*/ 	.short	0x0100
        /*01fe*/ 	.byte	0x05
	.zero		1


	//   ....[6]....
        /*0200*/ 	.word	0x00000420
        /*0204*/ 	.word	0x000000ff
        /*0208*/ 	.word	0x00000030
        /*020c*/ 	.short	0x0100
        /*020e*/ 	.byte	0x05
	.zero		1


	//   ....[7]....
        /*0210*/ 	.word	0x00000430
        /*0214*/ 	.word	0x000000ff
        /*0218*/ 	.word	0x00000038
        /*021c*/ 	.short	0x0100
        /*021e*/ 	.byte	0x05
	.zero		1


	//   ....[8]....
        /*0220*/ 	.word	0x000005a0
        /*0224*/ 	.word	0x000000ff
        /*0228*/ 	.word	0x00000040
        /*022c*/ 	.short	0x0100
        /*022e*/ 	.byte	0x06
	.zero		1


	//   ....[9]....
        /*0230*/ 	.word	0x000005b0
        /*0234*/ 	.word	0x000000ff
        /*0238*/ 	.word	0x00000048
        /*023c*/ 	.short	0x0100
        /*023e*/ 	.byte	0x06
	.zero		1


	//   ....[10]....
        /*0240*/ 	.word	0x00000720
        /*0244*/ 	.word	0x000000ff
        /*0248*/ 	.word	0x00000050
        /*024c*/ 	.short	0x0100
        /*024e*/ 	.byte	0x06
	.zero		1


	//   ....[11]....
        /*0250*/ 	.word	0x00000730
        /*0254*/ 	.word	0x000000ff
        /*0258*/ 	.word	0x00000058
        /*025c*/ 	.short	0x0100
        /*025e*/ 	.byte	0x06
	.zero		1


	//   ....[12]....
        /*0260*/ 	.word	0x00000740
        /*0264*/ 	.word	0x000000ff
        /*0268*/ 	.word	0x00000060
        /*026c*/ 	.short	0x0100
        /*026e*/ 	.byte	0x06
	.zero		1


	//   ....[13]....
        /*0270*/ 	.word	0x00000750
        /*0274*/ 	.word	0x000000ff
        /*0278*/ 	.word	0x00000068
        /*027c*/ 	.short	0x0100
        /*027e*/ 	.byte	0x06
	.zero		1


	//   ....[14]....
        /*0280*/ 	.word	0x00000e90
        /*0284*/ 	.word	0x0000000e
        /*0288*/ 	.word	0x00000060
        /*028c*/ 	.short	0x010a
        /*028e*/ 	.byte	0xff
	.zero		1


	//   ....[15]....
        /*0290*/ 	.word	0x00000f70
        /*0294*/ 	.word	0x0000000e
        /*0298*/ 	.word	0x00000050
        /*029c*/ 	.short	0x0101
        /*029e*/ 	.byte	0xff
	.zero		1


	//   ....[16]....
        /*02a0*/ 	.word	0x000011a0
        /*02a4*/ 	.word	0x00000002
        /*02a8*/ 	.word	0x00000060
        /*02ac*/ 	.short	0x010a
        /*02ae*/ 	.byte	0xff
	.zero		1


	//   ....[17]....
        /*02b0*/ 	.word	0x000012c0
        /*02b4*/ 	.word	0x00000002
        /*02b8*/ 	.word	0x00000050
        /*02bc*/ 	.short	0x0101
        /*02be*/ 	.byte	0xff
	.zero		1


	//   ....[18]....
        /*02c0*/ 	.word	0x000012d0
        /*02c4*/ 	.word	0x00000003
        /*02c8*/ 	.word	0x00000060
        /*02cc*/ 	.short	0x010a
        /*02ce*/ 	.byte	0xff
	.zero		1


	//   ....[19]....
        /*02d0*/ 	.word	0x00001330
        /*02d4*/ 	.word	0x000000ff
        /*02d8*/ 	.word	0x00000050
        /*02dc*/ 	.short	0x010a
        /*02de*/ 	.byte	0x20
	.zero		1


	//   ....[20]....
        /*02e0*/ 	.word	0x000013b0
        /*02e4*/ 	.word	0x000000ff
        /*02e8*/ 	.word	0x00000060
        /*02ec*/ 	.short	0x0101
        /*02ee*/ 	.byte	0x20
	.zero		1


	//   ....[21]....
        /*02f0*/ 	.word	0x00001570
        /*02f4*/ 	.word	0x000000ff
        /*02f8*/ 	.word	0x00000020
        /*02fc*/ 	.short	0x010a
        /*02fe*/ 	.byte	0x05
	.zero		1


	//   ....[22]....
        /*0300*/ 	.word	0x000016e0
        /*0304*/ 	.word	0x000000ff
        /*0308*/ 	.word	0x00000020
        /*030c*/ 	.short	0x010a
        /*030e*/ 	.byte	0x05
	.zero		1


	//   ....[23]....
        /*0310*/ 	.word	0x00001850
        /*0314*/ 	.word	0x000000ff
        /*0318*/ 	.word	0x00000020
        /*031c*/ 	.short	0x010a
        /*031e*/ 	.byte	0x1f
	.zero		1


	//   ....[24]....
        /*0320*/ 	.word	0x00001890
        /*0324*/ 	.word	0x00000003
        /*0328*/ 	.word	0x00000050
        /*032c*/ 	.short	0x010a
        /*032e*/ 	.byte	0xff
	.zero		1


	//   ....[25]....
        /*0330*/ 	.word	0x00001920
        /*0334*/ 	.word	0x00000003
        /*0338*/ 	.word	0x00000060
        /*033c*/ 	.short	0x0101
        /*033e*/ 	.byte	0xff
	.zero		1


	//   ....[26]....
        /*0340*/ 	.word	0x00001a90
        /*0344*/ 	.word	0x000000ff
        /*0348*/ 	.word	0x00000020
        /*034c*/ 	.short	0x010a
        /*034e*/ 	.byte	0x05
	.zero		1


	//   ....[27]....
        /*0350*/ 	.word	0x00001b50
        /*0354*/ 	.word	0x000000ff
        /*0358*/ 	.word	0x00000050
        /*035c*/ 	.short	0x010a
        /*035e*/ 	.byte	0x0c
	.zero		1


	//   ....[28]....
        /*0360*/ 	.word	0x00001bd0
        /*0364*/ 	.word	0x000000ff
        /*0368*/ 	.word	0x00000060
        /*036c*/ 	.short	0x0101
        /*036e*/ 	.byte	0x0c
	.zero		1


	//   ....[29]....
        /*0370*/ 	.word	0x00002040
        /*0374*/ 	.word	0x000000ff
        /*0378*/ 	.word	0x00000000
        /*037c*/ 	.short	0x010a
        /*037e*/ 	.byte	0x11
	.zero		1


	//   ....[30]....
        /*0380*/ 	.word	0x00002060
        /*0384*/ 	.word	0x000000ff
        /*0388*/ 	.word	0x00000048
        /*038c*/ 	.short	0x010a
        /*038e*/ 	.byte	0x0c
	.zero		1


	//   ....[31]....
        /*0390*/ 	.word	0x00002080
        /*0394*/ 	.word	0x000000ff
        /*0398*/ 	.word	0x00000048
        /*039c*/ 	.short	0x010a
        /*039e*/ 	.byte	0x0c
	.zero		1


	//   ....[32]....
        /*03a0*/ 	.word	0x000022f0
        /*03a4*/ 	.word	0x000000ff
        /*03a8*/ 	.word	0x00000000
        /*03ac*/ 	.short	0x010a
        /*03ae*/ 	.byte	0x0d
	.zero		1


	//   ....[33]....
        /*03b0*/ 	.word	0x00002480
        /*03b4*/ 	.word	0x000000ff
        /*03b8*/ 	.word	0x00000000
        /*03bc*/ 	.short	0x010a
        /*03be*/ 	.byte	0x10
	.zero		1


	//   ....[34]....
        /*03c0*/ 	.word	0x00002510
        /*03c4*/ 	.word	0x000000ff
        /*03c8*/ 	.word	0x00000048
        /*03cc*/ 	.short	0x010a
        /*03ce*/ 	.byte	0x0c
	.zero		1


	//   ....[35]....
        /*03d0*/ 	.word	0x00002520
        /*03d4*/ 	.word	0x00000003
        /*03d8*/ 	.word	0x00000050
        /*03dc*/ 	.short	0x010a
        /*03de*/ 	.byte	0xff
	.zero		1


	//   ....[36]....
        /*03e0*/ 	.word	0x000025d0
        /*03e4*/ 	.word	0x00000003
        /*03e8*/ 	.word	0x00000060
        /*03ec*/ 	.short	0x0101
        /*03ee*/ 	.byte	0xff
	.zero		1


	//   ....[37]....
        /*03f0*/ 	.word	0x00002640
        /*03f4*/ 	.word	0x000000ff
        /*03f8*/ 	.word	0x00000048
        /*03fc*/ 	.short	0x010a
        /*03fe*/ 	.byte	0x0c
	.zero		1


	//   ....[38]....
        /*0400*/ 	.word	0x000029e0
        /*0404*/ 	.word	0x00000003
        /*0408*/ 	.word	0x00000050
        /*040c*/ 	.short	0x010a
        /*040e*/ 	.byte	0xff
	.zero		1


	//   ....[39]....
        /*0410*/ 	.word	0x00002a40
        /*0414*/ 	.word	0x00000003
        /*0418*/ 	.word	0x00000060
        /*041c*/ 	.short	0x0101
        /*041e*/ 	.byte	0xff
	.zero		1


	//   ....[40]....
        /*0420*/ 	.word	0x00002e10
        /*0424*/ 	.word	0x00000003
        /*0428*/ 	.word	0x00000040
        /*042c*/ 	.short	0x010a
        /*042e*/ 	.byte	0xff
	.zero		1


	//   ....[41]....
        /*0430*/ 	.word	0x00003460
        /*0434*/ 	.word	0x00000003
        /*0438*/ 	.word	0x00000048
        /*043c*/ 	.short	0x0101
        /*043e*/ 	.byte	0xff
	.zero		1


	//   ....[42]....
        /*0440*/ 	.word	0x00004aa0
        /*0444*/ 	.word	0x00000005
        /*0448*/ 	.word	0x00000050
        /*044c*/ 	.short	0x010a
        /*044e*/ 	.byte	0xff
	.zero		1


	//   ....[43]....
        /*0450*/ 	.word	0x00004b50
        /*0454*/ 	.word	0x00000005
        /*0458*/ 	.word	0x00000060
        /*045c*/ 	.short	0x0101
        /*045e*/ 	.byte	0xff
	.zero		1


	//   ....[44]....
        /*0460*/ 	.word	0x00004ff0
        /*0464*/ 	.word	0x0000000e
        /*0468*/ 	.word	0x00000060
        /*046c*/ 	.short	0x010a
        /*046e*/ 	.byte	0xff
	.zero		1


	//   ....[45]....
        /*0470*/ 	.word	0x00005050
        /*0474*/ 	.word	0x00000002
        /*0478*/ 	.word	0x00000060
        /*047c*/ 	.short	0x010a
        /*047e*/ 	.byte	0xff
	.zero		1


	//   ....[46]....
        /*0480*/ 	.word	0x000050b0
        /*0484*/ 	.word	0x00000003
        /*0488*/ 	.word	0x00000060
        /*048c*/ 	.short	0x010a
        /*048e*/ 	.byte	0xff
	.zero		1


	//   ....[47]....
        /*0490*/ 	.word	0x00005110
        /*0494*/ 	.word	0x00000000
        /*0498*/ 	.word	0x00000050
        /*049c*/ 	.short	0x010a
        /*049e*/ 	.byte	0xff
	.zero		1


	//   ....[48]....
        /*04a0*/ 	.word	0x00005190
        /*04a4*/ 	.word	0x00000003
        /*04a8*/ 	.word	0x00000020
        /*04ac*/ 	.short	0x010a
        /*04ae*/ 	.byte	0xff
	.zero		1


	//   ....[49]....
        /*04b0*/ 	.word	0x000051f0
        /*04b4*/ 	.word	0x00000003
        /*04b8*/ 	.word	0x00000050
        /*04bc*/ 	.short	0x010a
        /*04be*/ 	.byte	0xff
	.zero		1


	//   ....[50]....
        /*04c0*/ 	.word	0x00005270
        /*04c4*/ 	.word	0x00000000
        /*04c8*/ 	.word	0x00000020
        /*04cc*/ 	.short	0x010a
        /*04ce*/ 	.byte	0xff
	.zero		1


	//   ....[51]....
        /*04d0*/ 	.word	0x000052d0
        /*04d4*/ 	.word	0x00000002
        /*04d8*/ 	.word	0x00000050
        /*04dc*/ 	.short	0x010a
        /*04de*/ 	.byte	0xff
	.zero		1


	//   ....[52]....
        /*04e0*/ 	.word	0x00005350
        /*04e4*/ 	.word	0x00000000
        /*04e8*/ 	.word	0x00000048
        /*04ec*/ 	.short	0x010a
        /*04ee*/ 	.byte	0xff
	.zero		1


	//   ....[53]....
        /*04f0*/ 	.word	0x000053d0
        /*04f4*/ 	.word	0x00000000
        /*04f8*/ 	.word	0x00000000
        /*04fc*/ 	.short	0x010a
        /*04fe*/ 	.byte	0xff
	.zero		1


	//   ....[54]....
        /*0500*/ 	.word	0x00005440
        /*0504*/ 	.word	0x00000003
        /*0508*/ 	.word	0x00000050
        /*050c*/ 	.short	0x010a
        /*050e*/ 	.byte	0xff
	.zero		1


	//   ....[55]....
        /*0510*/ 	.word	0x000054c0
        /*0514*/ 	.word	0x00000000
        /*0518*/ 	.word	0x00000048
        /*051c*/ 	.short	0x010a
        /*051e*/ 	.byte	0xff
	.zero		1


	//   ....[56]....
        /*0520*/ 	.word	0x00005510
        /*0524*/ 	.word	0x00000003
        /*0528*/ 	.word	0x00000050
        /*052c*/ 	.short	0x010a
        /*052e*/ 	.byte	0xff
	.zero		1


	//   ....[57]....
        /*0530*/ 	.word	0x00005570
        /*0534*/ 	.word	0x00000003
        /*0538*/ 	.word	0x00000040
        /*053c*/ 	.short	0x010a
        /*053e*/ 	.byte	0xff
	.zero		1


	//   ....[58]....
        /*0540*/ 	.word	0x000055d0
        /*0544*/ 	.word	0x00000005
        /*0548*/ 	.word	0x00000050
        /*054c*/ 	.short	0x010a
        /*054e*/ 	.byte	0xff
	.zero		1


	//----- nvinfo : EIATTR_NUM_MBARRIERS
	.align		4
.L_58:
        /*0550*/ 	.byte	0x03, 0x38
        /*0552*/ 	.short	0x000e


	//----- nvinfo : EIATTR_EXIT_INSTR_OFFSETS
	.align		4
        /*0554*/ 	.byte	0x04, 0x1c
        /*0556*/ 	.short	(.L_60 - .L_59)


	//   ....[0]....
.L_59:
        /*0558*/ 	.word	0x00002670


	//   ....[1]....
        /*055c*/ 	.word	0x00004fd0


	//----- nvinfo : EIATTR_MAX_THREADS
	.align		4
.L_60:
        /*0560*/ 	.byte	0x04, 0x05
        /*0562*/ 	.short	(.L_62 - .L_61)
.L_61:
        /*0564*/ 	.word	0x000000e0
        /*0568*/ 	.word	0x00000001
        /*056c*/ 	.word	0x00000001


	//----- nvinfo : EIATTR_CRS_STACK_SIZE
	.align		4
.L_62:
        /*0570*/ 	.byte	0x04, 0x1e
        /*0572*/ 	.short	(.L_64 - .L_63)
.L_63:
        /*0574*/ 	.word	0x00000000


	//----- nvinfo : EIATTR_CBANK_PARAM_SIZE
	.align		4
.L_64:
        /*0578*/ 	.byte	0x03, 0x19
        /*057a*/ 	.short	0x0404


	//----- nvinfo : EIATTR_PARAM_CBANK
	.align		4
        /*057c*/ 	.byte	0x04, 0x0a
        /*057e*/ 	.short	(.L_66 - .L_65)
	.align		4
.L_65:
        /*0580*/ 	.word	index@(.nv.constant0.kernel_cutlass_kernel_cudnngrouped_gemmgrouped_gemm_swiglugrouped_gemm_swiglu_quantBlockScaledContiguousGroupedGemmKernel_object_at__TiledMMA_ThrLayoutVMNK11110000_PermutationMNK____MMAAt_0)
        /*0584*/ 	.short	0x0380
        /*0586*/ 	.short	0x0404


	//----- nvinfo : EIATTR_SW_WAR
	.align		4
.L_66:
        /*0588*/ 	.byte	0x04, 0x36
        /*058a*/ 	.short	(.L_68 - .L_67)
.L_67:
        /*058c*/ 	.word	0x00000008
.L_68:


//--------------------- .nv.compat                --------------------------
	.section	.nv.compat,"",@"SHT_CUDA_COMPAT_INFO"
	.align	4
        /*0000*/ 	.byte	0x02, 0x02, 0x02, 0x00, 0x02, 0x05, 0x05, 0x00, 0x02, 0x03, 0x01, 0x00, 0x02, 0x06, 0x01, 0x00


//--------------------- .nv.callgraph             --------------------------
	.section	.nv.callgraph,"",@"SHT_CUDA_CALLGRAPH"
	.align	4
	.sectionentsize	8
	.align		4
        /*0000*/ 	.word	0x00000000
	.align		4
        /*0004*/ 	.word	0xffffffff
	.align		4
        /*0008*/ 	.word	0x00000000
	.align		4
        /*000c*/ 	.word	0xfffffffe
	.align		4
        /*0010*/ 	.word	0x00000000
	.align		4
        /*0014*/ 	.word	0xfffffffd
	.align		4
        /*0018*/ 	.word	0x00000000
	.align		4
        /*001c*/ 	.word	0xfffffffc


//--------------------- .text.kernel_cutlass_kernel_cudnngrouped_gemmgrouped_gemm_swiglugrouped_gemm_swiglu_quantBlockScaledContiguousGroupedGemmKernel_object_at__TiledMMA_ThrLayoutVMNK11110000_PermutationMNK____MMAAt_0 --------------------------
	.section	.text.kernel_cutlass_kernel_cudnngrouped_gemmgrouped_gemm_swiglugrouped_gemm_swiglu_quantBlockScaledContiguousGroupedGemmKernel_object_at__TiledMMA_ThrLayoutVMNK11110000_PermutationMNK____MMAAt_0,"ax",@progbits
	.align	128
        .global         kernel_cutlass_kernel_cudnngrouped_gemmgrouped_gemm_swiglugrouped_gemm_swiglu_quantBlockScaledContiguousGroupedGemmKernel_object_at__TiledMMA_ThrLayoutVMNK11110000_PermutationMNK____MMAAt_0
        .type           kernel_cutlass_kernel_cudnngrouped_gemmgrouped_gemm_swiglugrouped_gemm_swiglu_quantBlockScaledContiguousGroupedGemmKernel_object_at__TiledMMA_ThrLayoutVMNK11110000_PermutationMNK____MMAAt_0,@function
        .size           kernel_cutlass_kernel_cudnngrouped_gemmgrouped_gemm_swiglugrouped_gemm_swiglu_quantBlockScaledContiguousGroupedGemmKernel_object_at__TiledMMA_ThrLayoutVMNK11110000_PermutationMNK____MMAAt_0,(.L_x_96 - kernel_cutlass_kernel_cudnngrouped_gemmgrouped_gemm_swiglugrouped_gemm_swiglu_quantBlockScaledContiguousGroupedGemmKernel_object_at__TiledMMA_ThrLayoutVMNK11110000_PermutationMNK____MMAAt_0)
        .other          kernel_cutlass_kernel_cudnngrouped_gemmgrouped_gemm_swiglugrouped_gemm_swiglu_quantBlockScaledContiguousGroupedGemmKernel_object_at__TiledMMA_ThrLayoutVMNK11110000_PermutationMNK____MMAAt_0,@"STO_CUDA_ENTRY STV_DEFAULT"
kernel_cutlass_kernel_cudnngrouped_gemmgrouped_gemm_swiglugrouped_gemm_swiglu_quantBlockScaledContiguousGroupedGemmKernel_object_at__TiledMMA_ThrLayoutVMNK11110000_PermutationMNK____MMAAt_0:
.text.kernel_cutlass_kernel_cudnngrouped_gemmgrouped_gemm_swiglugrouped_gemm_swiglu_quantBlockScaledContiguousGroupedGemmKernel_object_at__TiledMMA_ThrLayoutVMNK11110000_PermutationMNK____MMAAt_0:
[----:B------:R-:W1:Y:S01]  /*0000*/  LDC R1, c[0x0][0x37c] ;  /* 0x0000df00ff017b82 */ /* 0x000e620000000800 */
[----:B------:R-:W2:Y:S01]  /*0010*/  S2R R3, SR_TID.Y ;  /* 0x0000000000037919 */ /* 0x000ea20000002200 */
[----:B------:R-:W3:Y:S06]  /*0020*/  LDCU UR5, c[0x0][0x360] ;  /* 0x00006c00ff0577ac */ /* 0x000eec0008000800 */
[----:B------:R-:W4:Y:S01]  /*0030*/  S2UR UR32, SR_CgaCtaId ;  /* 0x00000000002079c3 */ /* 0x000f220000008800 */
[----:B------:R-:W2:Y:S01]  /*0040*/  S2R R0, SR_TID.Z ;  /* 0x0000000000007919 */ /* 0x000ea20000002300 */
[----:B------:R-:W2:Y:S01]  /*0050*/  LDCU UR4, c[0x0][0x364] ;  /* 0x00006c80ff0477ac */ /* 0x000ea20008000800 */
[----:B------:R-:W3:Y:S01]  /*0060*/  S2R R66, SR_TID.X ;  /* 0x0000000000427919 */ /* 0x000ee20000002100 */
[----:B------:R-:W5:Y:S01]  /*0070*/  LDCU.U8 UR8, c[0x0][0x382] ;  /* 0x00007040ff0877ac */ /* 0x000f620008000000 */
[----:B------:R-:W4:Y:S01]  /*0080*/  LDCU UR6, c[0x0][0x36c] ;  /* 0x00006d80ff0677ac */ /* 0x000f220008000800 */
[----:B------:R-:W-:Y:S01]  /*0090*/  UMOV UR14, 0x1 ;  /* 0x00000001000e7882 */ /* 0x000fe20000000000 */
[----:B----4-:R-:W-:-:S02]  /*00a0*/  ULEA.HI UR7, UR32, UR32, URZ, 0x1 ;  /* 0x0000002020077291 */ /* 0x010fc4000f8f08ff */
[----:B-----5:R-:W-:Y:S02]  /*00b0*/  ULOP3.LUT UR8, UR8, 0x1, URZ, 0xc0, !UPT ;  /* 0x0000000108087892 */ /* 0x020fe4000f8ec0ff */
[----:B------:R-:W-:Y:S02]  /*00c0*/  ULOP3.LUT UR7, UR7, 0xfffffffe, URZ, 0xc0, !UPT ;  /* 0xfffffffe07077892 */ /* 0x000fe4000f8ec0ff */
[----:B------:R-:W-:Y:S02]  /*00d0*/  UISETP.EQ.U32.AND UP3, UPT, UR6, 0x1, UPT ;  /* 0x000000010600788c */ /* 0x000fe4000bf62070 */
[----:B------:R-:W-:Y:S01]  /*00e0*/  UIADD3 UR15, UPT, UPT, -UR7, UR32, URZ ;  /* 0x00000020070f7290 */ /* 0x000fe2000fffe1ff */
[----:B--2---:R-:W-:Y:S01]  /*00f0*/  IMAD R3, R0, UR4, R3 ;  /* 0x0000000400037c24 */ /* 0x004fe2000f8e0203 */
[----:B------:R-:W-:Y:S02]  /*0100*/  UISETP.NE.U32.AND UP6, UPT, UR8, 0x1, UPT ;  /* 0x000000010800788c */ /* 0x000fe4000bfc5070 */
[----:B------:R-:W-:Y:S01]  /*0110*/  USHF.L.U32 UR21, UR14, UR15, URZ ;  /* 0x0000000f0e157299 */ /* 0x000fe200080006ff */
[----:B---3--:R-:W-:Y:S01]  /*0120*/  IMAD R83, R3, UR5, R66 ;  /* 0x0000000503537c24 */ /* 0x008fe2000f8e0242 */
[----:B------:R-:W2:Y:S04]  /*0130*/  LDCU.U8 UR5, c[0x0][0x381] ;  /* 0x00007020ff0577ac */ /* 0x000ea80008000000 */
[----:B------:R-:W-:-:S06]  /*0140*/  SHF.R.U32.HI R83, RZ, 0x5, R83 ;  /* 0x00000005ff537819 */ /* 0x000fcc0000011653 */
[----:B------:R-:W3:Y:S01]  /*0150*/  SHFL.IDX PT, R83, R83, RZ, 0x1f ;  /* 0x00001fff53537589 */ /* 0x000ee200000e0000 */
[----:B--2---:R-:W-:-:S04]  /*0160*/  ULOP3.LUT UR5, UR5, 0x1, URZ, 0xc0, !UPT ;  /* 0x0000000105057892 */ /* 0x004fc8000f8ec0ff */
[----:B------:R-:W-:Y:S01]  /*0170*/  UISETP.NE.U32.AND UP5, UPT, UR5, 0x1, UPT ;  /* 0x000000010500788c */ /* 0x000fe2000bfa5070 */
[C---:B---3--:R-:W-:Y:S02]  /*0180*/  R2UR UR4, R83.reuse ;  /* 0x00000000530472ca */ /* 0x048fe400000e0000 */
[----:B------:R-:W-:-:S11]  /*0190*/  ISETP.NE.AND P0, PT, R83, 0x5, PT ;  /* 0x000000055300780c */ /* 0x000fd60003f05270 */
[----:B------:R-:W-:Y:S02]  /*01a0*/  UISETP.NE.AND UP4, UPT, UR4, URZ, UPT ;  /* 0x000000ff0400728c */ /* 0x000fe4000bf85270 */
[----:B-1----:R-:W-:Y:S09]  /*01b0*/  @P0 BRA `(.L_x_0) ;  /* 0x0000000000500947 */ /* 0x002ff20003800000 */
[----:B------:R-:W1:Y:S02]  /*01c0*/  LDCU.64 UR4, c[0x0][0x348] ;  /* 0x00006900ff0477ac */ /* 0x000e640008000a00 */
[----:B-1----:R-:W-:Y:S02]  /*01d0*/  UIADD3 UR16, UP2, UPT, UR4, 0x40, URZ ;  /* 0x0000004004107890 */ /* 0x002fe4000ff5e0ff */
[----:B------:R-:W-:Y:S02]  /*01e0*/  UIADD3 UR12, UP1, UPT, UR4, 0xc0, URZ ;  /* 0x000000c0040c7890 */ /* 0x000fe4000ff3e0ff */
[----:B------:R-:W-:Y:S02]  /*01f0*/  UIADD3 UR10, UP0, UPT, UR4, 0x140, URZ ;  /* 0x00000140040a7890 */ /* 0x000fe4000ff1e0ff */
[----:B------:R-:W-:Y:S02]  /*0200*/  UIADD3.X UR17, UPT, UPT, URZ, UR5, URZ, UP2, !UPT ;  /* 0x00000005ff117290 */ /* 0x000fe400097fe4ff */
[----:B------:R-:W-:-:S02]  /*0210*/  UIADD3 UR8, UP2, UPT, UR4, 0x1c0, URZ ;  /* 0x000001c004087890 */ /* 0x000fc4000ff5e0ff */
[----:B------:R-:W-:Y:S02]  /*0220*/  UIADD3.X UR13, UPT, UPT, URZ, UR5, URZ, UP1, !UPT ;  /* 0x00000005ff0d7290 */ /* 0x000fe40008ffe4ff */
[----:B------:R-:W-:Y:S02]  /*0230*/  UIADD3 UR6, UP1, UPT, UR4, 0x240, URZ ;  /* 0x0000024004067890 */ /* 0x000fe4000ff3e0ff */
[----:B------:R-:W-:Y:S01]  /*0240*/  UIADD3.X UR11, UPT, UPT, URZ, UR5, URZ, UP0, !UPT ;  /* 0x00000005ff0b7290 */ /* 0x000fe200087fe4ff */
[----:B------:R1:W-:Y:S01]  /*0250*/  UTMACCTL.PF [UR16] ;  /* 0x00000000100079b9 */ /* 0x0003e20008040000 */
[----:B------:R-:W-:-:S03]  /*0260*/  UIADD3 UR4, UP0, UPT, UR4, 0x2c0, URZ ;  /* 0x000002c004047890 */ /* 0x000fc6000ff1e0ff */
[----:B------:R1:W-:Y:S01]  /*0270*/  UTMACCTL.PF [UR12] ;  /* 0x000000000c0079b9 */ /* 0x0003e20008040000 */
[----:B------:R-:W-:-:S03]  /*0280*/  UIADD3.X UR9, UPT, UPT, URZ, UR5, URZ, UP2, !UPT ;  /* 0x00000005ff097290 */ /* 0x000fc600097fe4ff */
[----:B------:R1:W-:Y:S01]  /*0290*/  UTMACCTL.PF [UR10] ;  /* 0x000000000a0079b9 */ /* 0x0003e20008040000 */
[----:B------:R-:W-:Y:S02]  /*02a0*/  UIADD3.X UR7, UPT, UPT, URZ, UR5, URZ, UP1, !UPT ;  /* 0x00000005ff077290 */ /* 0x000fe40008ffe4ff */
[----:B------:R-:W-:-:S03]  /*02b0*/  UIADD3.X UR5, UPT, UPT, URZ, UR5, URZ, UP0, !UPT ;  /* 0x00000005ff057290 */ /* 0x000fc600087fe4ff */
[----:B------:R1:W-:Y:S04]  /*02c0*/  UTMACCTL.PF [UR8] ;  /* 0x00000000080079b9 */ /* 0x0003e80008040000 */
[----:B------:R1:W-:Y:S02]  /*02d0*/  UTMACCTL.PF [UR6] ;  /* 0x00000000060079b9 */ /* 0x0003e40008040000 */
[----:B------:R1:W-:Y:S02]  /*02e0*/  UTMACCTL.PF [UR4] ;  /* 0x00000000040079b9 */ /* 0x0003e40008040000 */
[----:B-1----:R-:W-:Y:S01]  /*02f0*/  NOP ;  /* 0x0000000000007918 */ /* 0x002fe20000000000 */
.L_x_0:
[----:B------:R-:W-:Y:S05]  /*0300*/  BRA.U UP4, `(.L_x_1) ;  /* 0x0000000104507547 */ /* 0x000fea000b800000 */
[----:B------:R-:W-:Y:S01]  /*0310*/  UMOV UR5, 0x400 ;  /* 0x0000040000057882 */ /* 0x000fe20000000000 */
[----:B------:R-:W-:Y:S01]  /*0320*/  UMOV UR6, 0x1 ;  /* 0x0000000100067882 */ /* 0x000fe20000000000 */
[----:B------:R-:W-:Y:S02]  /*0330*/  ULEA UR5, UR32, UR5, 0x18 ;  /* 0x0000000520057291 */ /* 0x000fe4000f8ec0ff */
[----:B------:R-:W-:-:S04]  /*0340*/  UIADD3 UR6, UPT, UPT, -UR6, 0x100000, URZ ;  /* 0x0010000006067890 */ /* 0x000fc8000fffe1ff */
[----:B------:R-:W-:Y:S02]  /*0350*/  USHF.L.U32 UR7, UR6, 0xb, URZ ;  /* 0x0000000b06077899 */ /* 0x000fe400080006ff */
[----:B------:R-:W-:Y:S01]  /*0360*/  USHF.L.U32 UR6, UR6, 0x1, URZ ;  /* 0x0000000106067899 */ /* 0x000fe200080006ff */
[----:B------:R-:W-:Y:S02]  /*0370*/  UMOV UR4, 0x2 ;  /* 0x0000000200047882 */ /* 0x000fe40000000000 */
[----:B------:R-:W-:-:S04]  /*0380*/  UIADD3 UR8, UPT, UPT, -UR4, 0x100000, URZ ;  /* 0x0010000004087890 */ /* 0x000fc8000fffe1ff */
[----:B------:R-:W-:Y:S02]  /*0390*/  USHF.L.U32 UR9, UR8, 0xb, URZ ;  /* 0x0000000b08097899 */ /* 0x000fe400080006ff */
[----:B------:R-:W-:Y:S01]  /*03a0*/  USHF.L.U32 UR8, UR8, 0x1, URZ ;  /* 0x0000000108087899 */ /* 0x000fe200080006ff */
[----:B------:R-:W1:Y:S02]  /*03b0*/  FENCE.VIEW.ASYNC.S ;  /* 0x00000000000073c6 */ /* 0x000e640000000000 */
[----:B-1----:R1:W2:Y:S01]  /*03c0*/  SYNCS.EXCH.64 URZ, [UR5], UR6 ;  /* 0x0000000605ff75b2 */ /* 0x0022a20008000100 */
[----:B------:R1:W3:Y:S01]  /*03d0*/  SYNCS.EXCH.64 URZ, [UR5+0x8], UR6 ;  /* 0x0000080605ff75b2 */ /* 0x0002e20008000100 */
[----:B------:R1:W4:Y:S01]  /*03e0*/  SYNCS.EXCH.64 URZ, [UR5+0x10], UR6 ;  /* 0x0000100605ff75b2 */ /* 0x0003220008000100 */
[----:B------:R1:W1:Y:S06]  /*03f0*/  SYNCS.EXCH.64 URZ, [UR5+0x18], UR6 ;  /* 0x0000180605ff75b2 */ /* 0x00026c0008000100 */
[----:B------:R1:W1:Y:S01]  /*0400*/  SYNCS.EXCH.64 URZ, [UR5+0x20], UR8 ;  /* 0x0000200805ff75b2 */ /* 0x0002620008000100 */
[----:B------:R1:W1:Y:S01]  /*0410*/  SYNCS.EXCH.64 URZ, [UR5+0x28], UR8 ;  /* 0x0000280805ff75b2 */ /* 0x0002620008000100 */
[----:B------:R1:W1:Y:S01]  /*0420*/  SYNCS.EXCH.64 URZ, [UR5+0x30], UR8 ;  /* 0x0000300805ff75b2 */ /* 0x0002620008000100 */
[----:B------:R1:W1:Y:S01]  /*0430*/  SYNCS.EXCH.64 URZ, [UR5+0x38], UR8 ;  /* 0x0000380805ff75b2 */ /* 0x0002620008000100 */
[----:B------:R-:W-:Y:S01]  /*0440*/  NOP ;  /* 0x0000000000007918 */ /* 0x000fe20000000000 */
.L_x_1:
[----:B------:R-:W-:Y:S01]  /*0450*/  NOP ;  /* 0x0000000000007918 */ /* 0x000fe20000000000 */
[----:B------:R-:W-:Y:S05]  /*0460*/  BRA.U !UP3, `(.L_x_2) ;  /* 0x000000010b087547 */ /* 0x000fea000b800000 */
[----:B-1234-:R-:W-:Y:S01]  /*0470*/  UCGABAR_ARV ;  /* 0x00000000000079c7 */ /* 0x01efe20008000000 */
[----:B------:R-:W-:Y:S05]  /*0480*/  BRA `(.L_x_3) ;  /* 0x0000000000047947 */ /* 0x000fea0003800000 */
.L_x_2:
[----:B-1234-:R-:W-:Y:S01]  /*0490*/  NOP ;  /* 0x0000000000007918 */ /* 0x01efe20000000000 */
.L_x_3:
[----:B------:R-:W-:Y:S05]  /*04a0*/  BRA.U !UP3, `(.L_x_4) ;  /* 0x000000010b0c7547 */ /* 0x000fea000b800000 */
[----:B------:R-:W-:Y:S01]  /*04b0*/  UCGABAR_WAIT ;  /* 0x0000000000007dc7 */ /* 0x000fe20008000000 */
[----:B------:R-:W-:Y:S01]  /*04c0*/  CCTL.IVALL ;  /* 0x00000000ff00798f */ /* 0x000fe20002000000 */
[----:B------:R-:W-:Y:S05]  /*04d0*/  BRA `(.L_x_5) ;  /* 0x0000000000047947 */ /* 0x000fea0003800000 */
.L_x_4:
[----:B------:R-:W-:Y:S06]  /*04e0*/  BAR.SYNC.DEFER_BLOCKING 0x0 ;  /* 0x0000000000007b1d */ /* 0x000fec0000010000 */
.L_x_5:
[----:B------:R-:W-:Y:S01]  /*04f0*/  @!UP4 UMOV UR6, 0x400 ;  /* 0x000004000006c882 */ /* 0x000fe20000000000 */
[----:B------:R-:W-:Y:S01]  /*0500*/  UMOV UR5, 0x1 ;  /* 0x0000000100057882 */ /* 0x000fe20000000000 */
[----:B------:R-:W-:Y:S01]  /*0510*/  UMOV UR4, 0x4 ;  /* 0x0000000400047882 */ /* 0x000fe20000000000 */
[----:B------:R-:W-:Y:S02]  /*0520*/  @!UP4 ULEA UR6, UR32, UR6, 0x18 ;  /* 0x000000062006c291 */ /* 0x000fe4000f8ec0ff */
[----:B------:R-:W-:-:S04]  /*0530*/  @!UP4 UIADD3 UR8, UPT, UPT, -UR5, 0x100000, URZ ;  /* 0x001000000508c890 */ /* 0x000fc8000fffe1ff */
[----:B------:R-:W-:Y:S02]  /*0540*/  @!UP4 USHF.L.U32 UR9, UR8, 0xb, URZ ;  /* 0x0000000b0809c899 */ /* 0x000fe400080006ff */
[----:B------:R-:W-:Y:S02]  /*0550*/  @!UP4 USHF.L.U32 UR8, UR8, 0x1, URZ ;  /* 0x000000010808c899 */ /* 0x000fe400080006ff */
[----:B------:R-:W-:-:S04]  /*0560*/  @!UP4 UIADD3 UR4, UPT, UPT, -UR4, 0x100000, URZ ;  /* 0x001000000404c890 */ /* 0x000fc8000fffe1ff */
[----:B------:R-:W-:Y:S02]  /*0570*/  @!UP4 USHF.L.U32 UR5, UR4, 0xb, URZ ;  /* 0x0000000b0405c899 */ /* 0x000fe400080006ff */
[----:B------:R-:W-:Y:S01]  /*0580*/  @!UP4 USHF.L.U32 UR4, UR4, 0x1, URZ ;  /* 0x000000010404c899 */ /* 0x000fe200080006ff */
[----:B------:R-:W1:Y:S03]  /*0590*/  FENCE.VIEW.ASYNC.S ;  /* 0x00000000000073c6 */ /* 0x000e660000000000 */
[----:B-1----:R1:W2:Y:S08]  /*05a0*/  @!UP4 SYNCS.EXCH.64 URZ, [UR6+0x40], UR8 ;  /* 0x0000400806ffc5b2 */ /* 0x0022b00008000100 */
[----:B------:R1:W3:Y:S01]  /*05b0*/  @!UP4 SYNCS.EXCH.64 URZ, [UR6+0x48], UR4 ;  /* 0x0000480406ffc5b2 */ /* 0x0002e20008000100 */
[----:B------:R-:W-:Y:S01]  /*05c0*/  NOP ;  /* 0x0000000000007918 */ /* 0x000fe20000000000 */
[----:B------:R-:W-:Y:S05]  /*05d0*/  BRA.U !UP3, `(.L_x_6) ;  /* 0x000000010b087547 */ /* 0x000fea000b800000 */
[----:B--23--:R-:W-:Y:S01]  /*05e0*/  UCGABAR_ARV ;  /* 0x00000000000079c7 */ /* 0x00cfe20008000000 */
[----:B------:R-:W-:Y:S05]  /*05f0*/  BRA `(.L_x_7) ;  /* 0x0000000000047947 */ /* 0x000fea0003800000 */
.L_x_6:
[----:B--23--:R-:W-:Y:S01]  /*0600*/  NOP ;  /* 0x0000000000007918 */ /* 0x00cfe20000000000 */
.L_x_7:
[----:B------:R-:W-:Y:S05]  /*0610*/  BRA.U !UP3, `(.L_x_8) ;  /* 0x000000010b0c7547 */ /* 0x000fea000b800000 */
[----:B------:R-:W-:Y:S01]  /*0620*/  UCGABAR_WAIT ;  /* 0x0000000000007dc7 */ /* 0x000fe20008000000 */
[----:B------:R-:W-:Y:S01]  /*0630*/  CCTL.IVALL ;  /* 0x00000000ff00798f */ /* 0x000fe20002000000 */
[----:B------:R-:W-:Y:S05]  /*0640*/  BRA `(.L_x_9) ;  /* 0x0000000000047947 */ /* 0x000fea0003800000 */
.L_x_8:
[----:B------:R-:W-:Y:S06]  /*0650*/  BAR.SYNC.DEFER_BLOCKING 0x0 ;  /* 0x0000000000007b1d */ /* 0x000fec0000010000 */
.L_x_9:
[----:B------:R-:W-:Y:S05]  /*0660*/  BRA.U UP4, `(.L_x_10) ;  /* 0x0000000104407547 */ /* 0x000fea000b800000 */
[----:B-1----:R-:W-:Y:S01]  /*0670*/  UMOV UR6, 0x400 ;  /* 0x0000040000067882 */ /* 0x002fe20000000000 */
[----:B------:R-:W-:Y:S01]  /*0680*/  UMOV UR5, 0x20 ;  /* 0x0000002000057882 */ /* 0x000fe20000000000 */
[----:B------:R-:W-:Y:S01]  /*0690*/  UMOV UR4, 0xc0 ;  /* 0x000000c000047882 */ /* 0x000fe20000000000 */
[----:B------:R-:W-:Y:S02]  /*06a0*/  ULEA UR6, UR32, UR6, 0x18 ;  /* 0x0000000620067291 */ /* 0x000fe4000f8ec0ff */
[----:B------:R-:W-:-:S04]  /*06b0*/  UIADD3 UR8, UPT, UPT, -UR5, 0x100000, URZ ;  /* 0x0010000005087890 */ /* 0x000fc8000fffe1ff */
[----:B------:R-:W-:Y:S02]  /*06c0*/  USHF.L.U32 UR9, UR8, 0xb, URZ ;  /* 0x0000000b08097899 */ /* 0x000fe400080006ff */
[----:B------:R-:W-:Y:S02]  /*06d0*/  USHF.L.U32 UR8, UR8, 0x1, URZ ;  /* 0x0000000108087899 */ /* 0x000fe400080006ff */
[----:B------:R-:W-:-:S04]  /*06e0*/  UIADD3 UR4, UPT, UPT, -UR4, 0x100000, URZ ;  /* 0x0010000004047890 */ /* 0x000fc8000fffe1ff */
[----:B------:R-:W-:Y:S02]  /*06f0*/  USHF.L.U32 UR5, UR4, 0xb, URZ ;  /* 0x0000000b04057899 */ /* 0x000fe400080006ff */
[----:B------:R-:W-:Y:S01]  /*0700*/  USHF.L.U32 UR4, UR4, 0x1, URZ ;  /* 0x0000000104047899 */ /* 0x000fe200080006ff */
[----:B------:R-:W1:Y:S03]  /*0710*/  FENCE.VIEW.ASYNC.S ;  /* 0x00000000000073c6 */ /* 0x000e660000000000 */
[----:B-1----:R2:W3:Y:S01]  /*0720*/  SYNCS.EXCH.64 URZ, [UR6+0x50], UR8 ;  /* 0x0000500806ff75b2 */ /* 0x0024e20008000100 */
[----:B------:R2:W4:Y:S07]  /*0730*/  SYNCS.EXCH.64 URZ, [UR6+0x58], UR8 ;  /* 0x0000580806ff75b2 */ /* 0x00052e0008000100 */
[----:B------:R2:W1:Y:S01]  /*0740*/  SYNCS.EXCH.64 URZ, [UR6+0x60], UR4 ;  /* 0x0000600406ff75b2 */ /* 0x0004620008000100 */
[----:B------:R2:W1:Y:S02]  /*0750*/  SYNCS.EXCH.64 URZ, [UR6+0x68], UR4 ;  /* 0x0000680406ff75b2 */ /* 0x0004640008000100 */
[----:B--2---:R-:W-:Y:S01]  /*0760*/  NOP ;  /* 0x0000000000007918 */ /* 0x004fe20000000000 */
.L_x_10:
[----:B------:R-:W-:Y:S01]  /*0770*/  NOP ;  /* 0x0000000000007918 */ /* 0x000fe20000000000 */
[----:B-1-34-:R-:W-:Y:S06]  /*0780*/  BAR.SYNC.DEFER_BLOCKING 0x0 ;  /* 0x0000000000007b1d */ /* 0x01afec0000010000 */
[----:B------:R-:W-:Y:S05]  /*0790*/  BRA.U !UP3, `(.L_x_11) ;  /* 0x000000010b087547 */ /* 0x000fea000b800000 */
[----:B------:R-:W-:Y:S01]  /*07a0*/  UCGABAR_ARV ;  /* 0x00000000000079c7 */ /* 0x000fe20008000000 */
[----:B------:R-:W-:Y:S05]  /*07b0*/  BRA `(.L_x_12) ;  /* 0x0000000000047947 */ /* 0x000fea0003800000 */
.L_x_11:
[----:B------:R-:W-:Y:S01]  /*07c0*/  NOP ;  /* 0x0000000000007918 */ /* 0x000fe20000000000 */
.L_x_12:
[----:B------:R-:W-:Y:S05]  /*07d0*/  BRA.U !UP3, `(.L_x_13) ;  /* 0x000000010b0c7547 */ /* 0x000fea000b800000 */
[----:B------:R-:W-:Y:S01]  /*07e0*/  UCGABAR_WAIT ;  /* 0x0000000000007dc7 */ /* 0x000fe20008000000 */
[----:B------:R-:W-:Y:S01]  /*07f0*/  CCTL.IVALL ;  /* 0x00000000ff00798f */ /* 0x000fe20002000000 */
[----:B------:R-:W-:Y:S05]  /*0800*/  BRA `(.L_x_14) ;  /* 0x0000000000047947 */ /* 0x000fea0003800000 */
.L_x_13:
[----:B------:R-:W-:Y:S06]  /*0810*/  BAR.SYNC.DEFER_BLOCKING 0x0 ;  /* 0x0000000000007b1d */ /* 0x000fec0000010000 */
.L_x_14:
[----:B------:R-:W-:Y:S01]  /*0820*/  ISETP.NE.AND P0, PT, R83, 0x6, PT ;  /* 0x000000065300780c */ /* 0x000fe20003f05270 */
[----:B------:R-:W1:-:S12]  /*0830*/  LDCU.64 UR22, c[0x0][0x358] ;  /* 0x00006b00ff1677ac */ /* 0x000e580008000a00 */
[----:B------:R-:W-:Y:S05]  /*0840*/  @P0 BRA `(.L_x_15) ;  /* 0x0000000800a80947 */ /* 0x000fea0003800000 */
[----:B------:R-:W-:Y:S01]  /*0850*/  LOP3.LUT R0, R66, 0x1f, RZ, 0xc0, !PT ;  /* 0x0000001f42007812 */ /* 0x000fe200078ec0ff */
[----:B------:R-:W-:Y:S01]  /*0860*/  IMAD.MOV.U32 R18, RZ, RZ, 0x7fffffff ;  /* 0x7fffffffff127424 */ /* 0x000fe200078e00ff */
[----:B------:R-:W2:Y:S01]  /*0870*/  S2UR UR9, SR_CTAID.Z ;  /* 0x00000000000979c3 */ /* 0x000ea20000002700 */
[----:B------:R-:W2:Y:S01]  /*0880*/  LDCU.64 UR6, c[0x0][0x760] ;  /* 0x0000ec00ff0677ac */ /* 0x000ea20008000a00 */
[C---:B------:R-:W-:Y:S01]  /*0890*/  ISETP.GT.U32.AND P0, PT, R0.reuse, 0x7, PT ;  /* 0x000000070000780c */ /* 0x040fe20003f04070 */
[----:B------:R-:W3:Y:S01]  /*08a0*/  LDCU.U8 UR8, c[0x0][0x768] ;  /* 0x0000ed00ff0877ac */ /* 0x000ee20008000000 */
[----:B------:R-:W4:Y:S01]  /*08b0*/  LDCU.U8 UR10, c[0x0][0x769] ;  /* 0x0000ed20ff0a77ac */ /* 0x000f220008000000 */
[----:B------:R-:W5:Y:S10]  /*08c0*/  LDCU UR24, c[0x0][0x770] ;  /* 0x0000ee00ff1877ac */ /* 0x000f740008000800 */
[----:B------:R-:W1:Y:S02]  /*08d0*/  @!P0 LDC.64 R2, c[0x0][0x748] ;  /* 0x0001d200ff028b82 */ /* 0x000e640000000a00 */
[----:B-1----:R-:W-:-:S05]  /*08e0*/  @!P0 IMAD.WIDE.U32 R2, R0, 0x4, R2 ;  /* 0x0000000400028825 */ /* 0x002fca00078e0002 */
[----:B------:R-:W5:Y:S01]  /*08f0*/  @!P0 LDG.E R18, desc[UR22][R2.64] ;  /* 0x0000001602128981 */ /* 0x000f62000c1e1900 */
[----:B--2---:R-:W-:Y:S01]  /*0900*/  UIMAD.WIDE.U32 UR4, UR9, UR7, URZ ;  /* 0x00000007090472a5 */ /* 0x004fe2000f8e00ff */
[----:B------:R-:W1:Y:S01]  /*0910*/  S2UR UR16, SR_CTAID.X ;  /* 0x00000000001079c3 */ /* 0x000e620000002500 */
[----:B------:R-:W-:Y:S01]  /*0920*/  UISETP.GT.U32.AND UP0, UPT, UR9, 0xff, UPT ;  /* 0x000000ff0900788c */ /* 0x000fe2000bf04070 */
[----:B------:R-:W-:Y:S02]  /*0930*/  HFMA2 R0, -RZ, RZ, 0, 5.9604644775390625e-08 ;  /* 0x00000001ff007431 */ /* 0x000fe400000001ff */
[----:B------:R-:W-:Y:S02]  /*0940*/  IMAD.MOV.U32 R10, RZ, RZ, RZ ;  /* 0x000000ffff0a7224 */ /* 0x000fe400078e00ff */
[----:B------:R-:W-:Y:S02]  /*0950*/  UMOV UR11, UR5 ;  /* 0x00000005000b7c82 */ /* 0x000fe40008000000 */
[----:B------:R-:W-:-:S02]  /*0960*/  UIADD3 UR7, UPT, UPT, -UR11, UR9, URZ ;  /* 0x000000090b077290 */ /* 0x000fc4000fffe1ff */
[----:B------:R-:W2:Y:S02]  /*0970*/  LDCU.64 UR4, c[0x0][0x778] ;  /* 0x0000ef00ff0477ac */ /* 0x000ea40008000a00 */
[----:B---3--:R-:W-:-:S04]  /*0980*/  USHF.R.U32.HI UR7, URZ, UR8, UR7 ;  /* 0x00000008ff077299 */ /* 0x008fc80008011607 */
[----:B------:R-:W-:-:S04]  /*0990*/  UIADD3 UR11, UPT, UPT, UR11, UR7, URZ ;  /* 0x000000070b0b7290 */ /* 0x000fc8000fffe0ff */
[----:B----4-:R-:W-:Y:S02]  /*09a0*/  USHF.R.U32.HI UR11, URZ, UR10, UR11 ;  /* 0x0000000aff0b7299 */ /* 0x010fe4000801160b */
[----:B-1----:R-:W-:Y:S02]  /*09b0*/  ULOP3.LUT UR16, UR16, 0x1, URZ, 0xc0, !UPT ;  /* 0x0000000110107892 */ /* 0x002fe4000f8ec0ff */
[----:B------:R-:W-:Y:S01]  /*09c0*/  UIADD3 UR11, UPT, UPT, -UR11, URZ, URZ ;  /* 0x000000ff0b0b7290 */ /* 0x000fe2000fffe1ff */
[----:B------:R-:W1:Y:S03]  /*09d0*/  LDCU.U8 UR7, c[0x0][0x780] ;  /* 0x0000f000ff0777ac */ /* 0x000e660008000000 */
[----:B------:R-:W-:-:S04]  /*09e0*/  UIMAD UR6, UR11, UR6, UR9 ;  /* 0x000000060b0672a4 */ /* 0x000fc8000f8e0209 */
[----:B--2---:R-:W-:-:S03]  /*09f0*/  UIMAD.WIDE.U32 UR12, UR6, UR5, URZ ;  /* 0x00000005060c72a5 */ /* 0x004fc6000f8e00ff */
[----:B------:R-:W2:Y:S04]  /*0a00*/  LDCU.U8 UR11, c[0x0][0x781] ;  /* 0x0000f020ff0b77ac */ /* 0x000ea80008000000 */
[----:B------:R-:W-:Y:S02]  /*0a10*/  UMOV UR5, UR13 ;  /* 0x0000000d00057c82 */ /* 0x000fe40008000000 */
[----:B------:R-:W-:Y:S02]  /*0a20*/  UIADD3 UR18, UPT, UPT, UR6, -UR5, URZ ;  /* 0x8000000506127290 */ /* 0x000fe4000fffe0ff */
[----:B------:R-:W3:Y:S02]  /*0a30*/  LDCU.U8 UR13, c[0x0][0x774] ;  /* 0x0000ee80ff0d77ac */ /* 0x000ee40008000000 */
[----:B-1----:R-:W-:Y:S01]  /*0a40*/  USHF.R.U32.HI UR18, URZ, UR7, UR18 ;  /* 0x00000007ff127299 */ /* 0x002fe20008011612 */
[----:B------:R-:W1:Y:S03]  /*0a50*/  LDCU.U8 UR12, c[0x0][0x775] ;  /* 0x0000eea0ff0c77ac */ /* 0x000e660008000000 */
[----:B------:R-:W-:Y:S01]  /*0a60*/  UIADD3 UR18, UPT, UPT, UR5, UR18, URZ ;  /* 0x0000001205127290 */ /* 0x000fe2000fffe0ff */
[----:B------:R-:W4:Y:S03]  /*0a70*/  LDCU UR5, c[0x0][0x76c] ;  /* 0x0000ed80ff0577ac */ /* 0x000f260008000800 */
[----:B--2---:R-:W-:-:S04]  /*0a80*/  USHF.R.U32.HI UR18, URZ, UR11, UR18 ;  /* 0x0000000bff127299 */ /* 0x004fc80008011612 */
[----:B-----5:R-:W-:-:S07]  /*0a90*/  UIMAD.WIDE.U32 UR24, UR18, UR24, URZ ;  /* 0x00000018121872a5 */ /* 0x020fce000f8e00ff */
[----:B------:R-:W-:Y:S02]  /*0aa0*/  UMOV UR19, UR25 ;  /* 0x0000001900137c82 */ /* 0x000fe40008000000 */
[----:B------:R-:W-:-:S04]  /*0ab0*/  UIADD3 UR17, UPT, UPT, UR18, -UR19, URZ ;  /* 0x8000001312117290 */ /* 0x000fc8000fffe0ff */
[----:B---3--:R-:W-:-:S04]  /*0ac0*/  USHF.R.U32.HI UR17, URZ, UR13, UR17 ;  /* 0x0000000dff117299 */ /* 0x008fc80008011611 */
[----:B------:R-:W-:-:S04]  /*0ad0*/  UIADD3 UR17, UPT, UPT, UR19, UR17, URZ ;  /* 0x0000001113117290 */ /* 0x000fc8000fffe0ff */
[----:B-1----:R-:W-:-:S04]  /*0ae0*/  USHF.R.U32.HI UR17, URZ, UR12, UR17 ;  /* 0x0000000cff117299 */ /* 0x002fc80008011611 */
[----:B------:R-:W-:-:S04]  /*0af0*/  UIADD3 UR17, UPT, UPT, -UR17, URZ, URZ ;  /* 0x000000ff11117290 */ /* 0x000fc8000fffe1ff */
[----:B----4-:R-:W-:Y:S02]  /*0b00*/  UIMAD UR5, UR17, UR5, UR18 ;  /* 0x00000005110572a4 */ /* 0x010fe4000f8e0212 */
[----:B------:R-:W-:Y:S02]  /*0b10*/  UIADD3 UR18, UPT, UPT, -UR18, URZ, URZ ;  /* 0x000000ff12127290 */ /* 0x000fe4000fffe1ff */
[----:B------:R-:W-:Y:S02]  /*0b20*/  UIADD3 UR5, UPT, UPT, UR5, UR5, URZ ;  /* 0x0000000505057290 */ /* 0x000fe4000fffe0ff */
[----:B------:R-:W-:Y:S02]  /*0b30*/  UIMAD UR4, UR18, UR4, UR6 ;  /* 0x00000004120472a4 */ /* 0x000fe4000f8e0206 */
[----:B------:R-:W-:-:S04]  /*0b40*/  ULOP3.LUT UR5, UR5, UR16, URZ, 0xfc, !UPT ;  /* 0x0000001005057292 */ /* 0x000fc8000f8efcff */
[----:B------:R-:W-:Y:S02]  /*0b50*/  MOV R5, UR4 ;  /* 0x0000000400057c02 */ /* 0x000fe40008000f00 */
[----:B------:R-:W-:Y:S01]  /*0b60*/  IMAD.U32 R4, RZ, RZ, UR5 ;  /* 0x00000005ff047e24 */ /* 0x000fe2000f8e00ff */
[----:B------:R1:W2:Y:S01]  /*0b70*/  SHFL.IDX PT, R2, R18, 0x7, 0x1f ;  /* 0x00e01f0012027f89 */ /* 0x0002a200000e0000 */
[----:B------:R-:W-:Y:S05]  /*0b80*/  BRA.U UP0, `(.L_x_16) ;  /* 0x0000000500647547 */ /* 0x000fea000b800000 */
[----:B------:R-:W3:Y:S01]  /*0b90*/  LDC R0, c[0x0][0x374] ;  /* 0x0000dd00ff007b82 */ /* 0x000ee20000000800 */
[----:B--2---:R-:W-:Y:S01]  /*0ba0*/  SHF.R.S32.HI R17, RZ, 0x1f, R2 ;  /* 0x0000001fff117819 */ /* 0x004fe20000011402 */
[----:B------:R-:W-:Y:S02]  /*0bb0*/  IMAD.U32 R19, RZ, RZ, UR9 ;  /* 0x00000009ff137e24 */ /* 0x000fe4000f8e00ff */
[----:B------:R-:W-:Y:S01]  /*0bc0*/  IMAD.MOV.U32 R6, RZ, RZ, -0x1 ;  /* 0xffffffffff067424 */ /* 0x000fe200078e00ff */
[----:B------:R-:W-:Y:S01]  /*0bd0*/  LEA.HI R17, R17, R2, RZ, 0x7 ;  /* 0x0000000211117211 */ /* 0x000fe200078f38ff */
[----:B------:R-:W-:Y:S02]  /*0be0*/  IMAD.MOV.U32 R10, RZ, RZ, RZ ;  /* 0x000000ffff0a7224 */ /* 0x000fe400078e00ff */
[----:B------:R-:W3:Y:S01]  /*0bf0*/  LDC R7, c[0x0][0x370] ;  /* 0x0000dc00ff077b82 */ /* 0x000ee20000000800 */
[----:B------:R-:W-:Y:S01]  /*0c00*/  LOP3.LUT R3, R17, 0xffffff80, RZ, 0xc0, !PT ;  /* 0xffffff8011037812 */ /* 0x000fe200078ec0ff */
[----:B------:R-:W-:-:S03]  /*0c10*/  IMAD.MOV.U32 R15, RZ, RZ, RZ ;  /* 0x000000ffff0f7224 */ /* 0x000fc600078e00ff */
[----:B------:R-:W-:-:S03]  /*0c20*/  ISETP.NE.AND P0, PT, R2, R3, PT ;  /* 0x000000030200720c */ /* 0x000fc60003f05270 */
[----:B------:R-:W2:Y:S01]  /*0c30*/  LDC R16, c[0x0][0x378] ;  /* 0x0000de00ff107b82 */ /* 0x000ea20000000800 */
[----:B------:R-:W-:-:S07]  /*0c40*/  ISETP.LT.AND P0, PT, R2, RZ, P0 ;  /* 0x000000ff0200720c */ /* 0x000fce0000701270 */
[----:B------:R-:W4:Y:S08]  /*0c50*/  LDC R12, c[0x0][0x770] ;  /* 0x0001dc00ff0c7b82 */ /* 0x000f300000000800 */
[----:B------:R-:W1:Y:S01]  /*0c60*/  LDC R11, c[0x0][0x76c] ;  /* 0x0001db00ff0b7b82 */ /* 0x000e620000000800 */
[----:B---3--:R-:W-:Y:S01]  /*0c70*/  IMAD R7, R0, R7, RZ ;  /* 0x0000000700077224 */ /* 0x008fe200078e02ff */
[----:B------:R-:W-:-:S02]  /*0c80*/  SHF.R.S32.HI R0, RZ, 0x7, R17 ;  /* 0x00000007ff007819 */ /* 0x000fc40000011411 */
[----:B------:R-:W-:-:S03]  /*0c90*/  LEA.HI.SX32 R17, R17, 0xffffffff, 0x19 ;  /* 0xffffffff11117811 */ /* 0x000fc600078fcaff */
[----:B------:R-:W-:Y:S01]  /*0ca0*/  @!P0 IMAD.MOV R17, RZ, RZ, R0 ;  /* 0x000000ffff118224 */ /* 0x000fe200078e0200 */
[----:B------:R-:W3:Y:S01]  /*0cb0*/  LDC.64 R8, c[0x0][0x760] ;  /* 0x0001d800ff087b82 */ /* 0x000ee20000000a00 */
[----:B--2---:R-:W-:Y:S02]  /*0cc0*/  IMAD R16, R7, R16, RZ ;  /* 0x0000001007107224 */ /* 0x004fe400078e02ff */
[----:B------:R-:W-:-:S03]  /*0cd0*/  IMAD.MOV.U32 R0, RZ, RZ, 0x1 ;  /* 0x00000001ff007424 */ /* 0x000fc600078e00ff */
[----:B------:R-:W-:Y:S02]  /*0ce0*/  LEA.HI R16, R16, R16, RZ, 0x1 ;  /* 0x0000001010107211 */ /* 0x000fe400078f08ff */
[----:B------:R-:W2:Y:S02]  /*0cf0*/  LDC.64 R2, c[0x0][0x778] ;  /* 0x0001de00ff027b82 */ /* 0x000ea40000000a00 */
[----:B----4-:R-:W-:-:S07]  /*0d00*/  SHF.R.S32.HI R16, RZ, 0x1, R16 ;  /* 0x00000001ff107819 */ /* 0x010fce0000011410 */
.L_x_21:
[----:B------:R-:W-:-:S13]  /*0d10*/  ISETP.GE.AND P0, PT, R4, R17, PT ;  /* 0x000000110400720c */ /* 0x000fda0003f06270 */
[----:B------:R-:W-:Y:S05]  /*0d20*/  @P0 BRA `(.L_x_17) ;  /* 0x0000000000940947 */ /* 0x000fea0003800000 */
[----:B------:R-:W-:-:S04]  /*0d30*/  SHF.L.U32 R7, R4, 0x7, RZ ;  /* 0x0000000704077819 */ /* 0x000fc800000006ff */
[----:B------:R-:W-:-:S13]  /*0d40*/  ISETP.GE.AND P0, PT, R7, R15, PT ;  /* 0x0000000f0700720c */ /* 0x000fda0003f06270 */
[----:B------:R-:W-:Y:S05]  /*0d50*/  @!P0 BRA `(.L_x_18) ;  /* 0x0000000000388947 */ /* 0x000fea0003800000 */
[----:B------:R-:W-:Y:S01]  /*0d60*/  VIADD R13, R6, 0x1 ;  /* 0x00000001060d7836 */ /* 0x000fe20000000000 */
[----:B------:R-:W-:-:S04]  /*0d70*/  MOV R6, 0xffffffff ;  /* 0xffffffff00067802 */ /* 0x000fc80000000f00 */
[----:B------:R-:W-:-:S13]  /*0d80*/  ISETP.GT.U32.AND P0, PT, R13, 0x1f, PT ;  /* 0x0000001f0d00780c */ /* 0x000fda0003f04070 */
[----:B------:R-:W-:Y:S05]  /*0d90*/  @P0 BRA `(.L_x_19) ;  /* 0x0000000000240947 */ /* 0x000fea0003800000 */
[----:B------:R-:W-:Y:S01]  /*0da0*/  ISETP.GT.AND P0, PT, R18, R7, PT ;  /* 0x000000071200720c */ /* 0x000fe20003f04270 */
[----:B------:R-:W-:-:S05]  /*0db0*/  IMAD.MOV.U32 R6, RZ, RZ, -0x1 ;  /* 0xffffffffff067424 */ /* 0x000fca00078e00ff */
[----:B------:R-:W-:-:S07]  /*0dc0*/  SHF.L.U32 R6, R6, R13, RZ ;  /* 0x0000000d06067219 */ /* 0x000fce00000006ff */
[----:B------:R-:W-:-:S04]  /*0dd0*/  VOTE.ANY R7, PT, P0 ;  /* 0x0000000000077806 */ /* 0x000fc800000e0100 */
[----:B------:R-:W-:-:S05]  /*0de0*/  LOP3.LUT P0, R7, R7, RZ, R6, 0xa0, !PT ;  /* 0x000000ff07077212 */ /* 0x000fca000780a006 */
[----:B------:R-:W-:-:S05]  /*0df0*/  VIADD R6, R7, 0xffffffff ;  /* 0xffffffff07067836 */ /* 0x000fca0000000000 */
[----:B------:R-:W-:-:S04]  /*0e00*/  LOP3.LUT R7, R7, R6, RZ, 0xc, !PT ;  /* 0x0000000607077212 */ /* 0x000fc800078e0cff */
[----:B------:R-:W4:Y:S02]  /*0e10*/  POPC R6, R7 ;  /* 0x0000000700067309 */ /* 0x000f240000000000 */
[----:B----4-:R-:W-:-:S07]  /*0e20*/  SEL R6, R6, 0xffffffff, P0 ;  /* 0xffffffff06067807 */ /* 0x010fce0000000000 */
.L_x_19:
[----:B------:R4:W3:Y:S02]  /*0e30*/  SHFL.IDX PT, R15, R18, R6, 0x1f ;  /* 0x00001f06120f7589 */ /* 0x0008e400000e0000 */
.L_x_18:
[----:B------:R-:W5:Y:S01]  /*0e40*/  S2R R13, SR_CgaCtaId ;  /* 0x00000000000d7919 */ /* 0x000f620000008800 */
[----:B------:R-:W-:Y:S01]  /*0e50*/  MOV R14, 0x400 ;  /* 0x00000400000e7802 */ /* 0x000fe20000000f00 */
[----:B------:R-:W-:-:S03]  /*0e60*/  IMAD.U32 R21, R0, -0x80000000, RZ ;  /* 0x8000000000157824 */ /* 0x000fc600078e00ff */
[----:B-----5:R-:W-:-:S05]  /*0e70*/  LEA R13, R13, R14, 0x18 ;  /* 0x0000000e0d0d7211 */ /* 0x020fca00078ec0ff */
[----:B------:R-:W-:-:S04]  /*0e80*/  IMAD R14, R10, 0x8, R13 ;  /* 0x000000080a0e7824 */ /* 0x000fc800078e020d */
[----:B------:R-:W5:Y:S02]  /*0e90*/  SYNCS.PHASECHK.TRANS64.TRYWAIT P0, [R14+URZ+0x60], R21 ;  /* 0x000060150e0075a7 */ /* 0x000f6400080011ff */
[----:B-----5:R-:W-:Y:S05]  /*0ea0*/  @!P0 BRA `(.L_x_20) ;  /* 0x00000040004c8947 */ /* 0x020fea0003800000 */
.L_x_70:
[----:B------:R-:W-:Y:S01]  /*0eb0*/  ELECT P0, URZ, PT ;  /* 0x0000000000ff782f */ /* 0x000fe20003800000 */
[----:B------:R-:W-:-:S12]  /*0ec0*/  IMAD.MOV.U32 R7, RZ, RZ, 0x1 ;  /* 0x00000001ff077424 */ /* 0x000fd800078e00ff */
[C---:B------:R-:W-:Y:S02]  /*0ed0*/  @P0 IMAD R13, R10.reuse, 0x10, R13 ;  /* 0x000000100a0d0824 */ /* 0x040fe400078e020d */
[----:B------:R-:W-:-:S03]  /*0ee0*/  VIADD R10, R10, 0x1 ;  /* 0x000000010a0a7836 */ /* 0x000fc60000000000 */
[----:B------:R4:W-:Y:S02]  /*0ef0*/  @P0 STS.128 [R13+0x38410], R4 ;  /* 0x038410040d000388 */ /* 0x0009e40000000c00 */
[----:B------:R-:W-:Y:S01]  /*0f00*/  ISETP.NE.AND P0, PT, R10, 0x2, PT ;  /* 0x000000020a00780c */ /* 0x000fe20003f05270 */
[----:B------:R5:W-:Y:S06]  /*0f10*/  MEMBAR.ALL.CTA ;  /* 0x0000000000007992 */ /* 0x000bec0000008000 */
[----:B-----5:R-:W5:Y:S01]  /*0f20*/  FENCE.VIEW.ASYNC.S ;  /* 0x00000000000073c6 */ /* 0x020f620000000000 */
[----:B----4-:R-:W-:-:S02]  /*0f30*/  SEL R21, RZ, 0x1, P0 ;  /* 0x00000001ff157807 */ /* 0x010fc40000000000 */
[----:B------:R-:W-:Y:S02]  /*0f40*/  SEL R10, R10, RZ, P0 ;  /* 0x000000ff0a0a7207 */ /* 0x000fe40000000000 */
[----:B------:R-:W-:Y:S01]  /*0f50*/  LOP3.LUT R0, R0, R21, RZ, 0x3c, !PT ;  /* 0x0000001500007212 */ /* 0x000fe200078e3cff */
[----:B-----5:R-:W-:Y:S06]  /*0f60*/  BAR.SYNC.DEFER_BLOCKING 0x4, 0x20 ;  /* 0x0100800000007b1d */ /* 0x020fec0000010000 */
[----:B------:R4:W-:Y:S02]  /*0f70*/  SYNCS.ARRIVE.TRANS64.ART0 RZ, [R14+URZ+0x50], R7 ;  /* 0x000050070eff79a7 */ /* 0x0009e400085000ff */
.L_x_17:
[----:B------:R-:W-:-:S04]  /*0f80*/  IMAD.IADD R19, R16, 0x1, R19 ;  /* 0x0000000110137824 */ /* 0x000fc800078e0213 */
[C---:B---3--:R-:W-:Y:S01]  /*0f90*/  IMAD.HI.U32 R5, R19.reuse, R9, RZ ;  /* 0x0000000913057227 */ /* 0x048fe200078e00ff */
[----:B------:R-:W-:-:S04]  /*0fa0*/  ISETP.GE.AND P0, PT, R19, 0x100, PT ;  /* 0x000001001300780c */ /* 0x000fc80003f06270 */
[----:B------:R-:W-:-:S04]  /*0fb0*/  IADD3 R4, PT, PT, R19, -R5, RZ ;  /* 0x8000000513047210 */ /* 0x000fc80007ffe0ff */
[----:B------:R-:W-:-:S05]  /*0fc0*/  SHF.R.U32.HI R4, RZ, UR8, R4 ;  /* 0x00000008ff047c19 */ /* 0x000fca0008011604 */
[----:B------:R-:W-:-:S05]  /*0fd0*/  IMAD.IADD R4, R5, 0x1, R4 ;  /* 0x0000000105047824 */ /* 0x000fca00078e0204 */
[----:B----4-:R-:W-:-:S04]  /*0fe0*/  SHF.R.U32.HI R14, RZ, UR10, R4 ;  /* 0x0000000aff0e7c19 */ /* 0x010fc80008011604 */
[----:B------:R-:W-:-:S05]  /*0ff0*/  IADD3 R14, PT, PT, -R14, RZ, RZ ;  /* 0x000000ff0e0e7210 */ /* 0x000fca0007ffe1ff */
[----:B------:R-:W-:-:S04]  /*1000*/  IMAD R14, R8, R14, R19 ;  /* 0x0000000e080e7224 */ /* 0x000fc800078e0213 */
[----:B--2---:R-:W-:-:S04]  /*1010*/  IMAD.HI.U32 R5, R14, R3, RZ ;  /* 0x000000030e057227 */ /* 0x004fc800078e00ff */
[----:B------:R-:W-:-:S05]  /*1020*/  IMAD.IADD R4, R14, 0x1, -R5 ;  /* 0x000000010e047824 */ /* 0x000fca00078e0a05 */
[----:B------:R-:W-:-:S04]  /*1030*/  SHF.R.U32.HI R4, RZ, UR7, R4 ;  /* 0x00000007ff047c19 */ /* 0x000fc80008011604 */
[----:B------:R-:W-:-:S04]  /*1040*/  IADD3 R5, PT, PT, R5, R4, RZ ;  /* 0x0000000405057210 */ /* 0x000fc80007ffe0ff */
[----:B------:R-:W-:-:S05]  /*1050*/  SHF.R.U32.HI R5, RZ, UR11, R5 ;  /* 0x0000000bff057c19 */ /* 0x000fca0008011605 */
[----:B------:R-:W-:-:S04]  /*1060*/  IMAD.HI.U32 R7, R5, R12, RZ ;  /* 0x0000000c05077227 */ /* 0x000fc800078e00ff */
[----:B------:R-:W-:-:S05]  /*1070*/  IMAD.IADD R4, R5, 0x1, -R7 ;  /* 0x0000000105047824 */ /* 0x000fca00078e0a07 */
[----:B------:R-:W-:-:S04]  /*1080*/  SHF.R.U32.HI R4, RZ, UR13, R4 ;  /* 0x0000000dff047c19 */ /* 0x000fc80008011604 */
[----:B------:R-:W-:-:S04]  /*1090*/  IADD3 R4, PT, PT, R7, R4, RZ ;  /* 0x0000000407047210 */ /* 0x000fc80007ffe0ff */
[----:B------:R-:W-:-:S05]  /*10a0*/  SHF.R.U32.HI R4, RZ, UR12, R4 ;  /* 0x0000000cff047c19 */ /* 0x000fca0008011604 */
[----:B------:R-:W-:-:S04]  /*10b0*/  IMAD.MOV R4, RZ, RZ, -R4 ;  /* 0x000000ffff047224 */ /* 0x000fc800078e0a04 */
[----:B-1----:R-:W-:Y:S01]  /*10c0*/  IMAD R4, R11, R4, R5 ;  /* 0x000000040b047224 */ /* 0x002fe200078e0205 */
[----:B------:R-:W-:-:S03]  /*10d0*/  IADD3 R5, PT, PT, -R5, RZ, RZ ;  /* 0x000000ff05057210 */ /* 0x000fc60007ffe1ff */
[----:B------:R-:W-:Y:S02]  /*10e0*/  IMAD.IADD R4, R4, 0x1, R4 ;  /* 0x0000000104047824 */ /* 0x000fe400078e0204 */
[----:B------:R-:W-:-:S03]  /*10f0*/  IMAD R5, R2, R5, R14 ;  /* 0x0000000502057224 */ /* 0x000fc600078e020e */
[----:B------:R-:W-:Y:S01]  /*1100*/  LOP3.LUT R4, R4, UR16, RZ, 0xfc, !PT ;  /* 0x0000001004047c12 */ /* 0x000fe2000f8efcff */
[----:B------:R-:W-:Y:S06]  /*1110*/  @!P0 BRA `(.L_x_21) ;  /* 0xfffffff800fc8947 */ /* 0x000fec000383ffff */
.L_x_16:
[----:B------:R-:W3:Y:S01]  /*1120*/  S2UR UR32, SR_CgaCtaId ;  /* 0x00000000002079c3 */ /* 0x000ee20000008800 */
[----:B------:R-:W-:Y:S01]  /*1130*/  UMOV UR4, 0x400 ;  /* 0x0000040000047882 */ /* 0x000fe20000000000 */
[----:B------:R-:W-:Y:S01]  /*1140*/  IMAD.U32 R6, R0, -0x80000000, RZ ;  /* 0x8000000000067824 */ /* 0x000fe200078e00ff */
[C---:B------:R-:W-:Y:S01]  /*1150*/  ISETP.NE.AND P0, PT, R10.reuse, 0x1, PT ;  /* 0x000000010a00780c */ /* 0x040fe20003f05270 */
[----:B------:R-:W-:-:S05]  /*1160*/  VIADD R3, R10, 0x2 ;  /* 0x000000020a037836 */ /* 0x000fca0000000000 */
[----:B------:R-:W-:Y:S01]  /*1170*/  SEL R3, R3, 0x1, P0 ;  /* 0x0000000103037807 */ /* 0x000fe20000000000 */
[----:B---3--:R-:W-:-:S06]  /*1180*/  ULEA UR4, UR32, UR4, 0x18 ;  /* 0x0000000420047291 */ /* 0x008fcc000f8ec0ff */
[----:B--2---:R-:W-:-:S04]  /*1190*/  LEA R2, R10, UR4, 0x3 ;  /* 0x000000040a027c11 */ /* 0x004fc8000f8e18ff */
[----:B------:R-:W2:Y:S02]  /*11a0*/  SYNCS.PHASECHK.TRANS64.TRYWAIT P1, [R2+URZ+0x60], R6 ;  /* 0x00006006020075a7 */ /* 0x000ea400080211ff */
[----:B--2---:R-:W-:Y:S05]  /*11b0*/  @!P1 BRA `(.L_x_22) ;  /* 0x0000003c00a09947 */ /* 0x004fea0003800000 */
.L_x_72:
[----:B------:R-:W-:Y:S02]  /*11c0*/  ELECT P2, URZ, PT ;  /* 0x0000000000ff782f */ /* 0x000fe40003840000 */
[C---:B------:R-:W-:Y:S01]  /*11d0*/  ISETP.NE.AND P0, PT, R3.reuse, 0x2, PT ;  /* 0x000000020300780c */ /* 0x040fe20003f05270 */
[----:B--2---:R-:W-:Y:S02]  /*11e0*/  IMAD.MOV.U32 R7, RZ, RZ, RZ ;  /* 0x000000ffff077224 */ /* 0x004fe400078e00ff */
[----:B------:R-:W-:Y:S01]  /*11f0*/  IMAD.MOV.U32 R11, RZ, RZ, 0x1 ;  /* 0x00000001ff0b7424 */ /* 0x000fe200078e00ff */
[----:B------:R-:W-:Y:S02]  /*1200*/  ISETP.EQ.XOR P1, PT, R10, 0x1, !P0 ;  /* 0x000000010a00780c */ /* 0x000fe40004722a70 */
[----:B------:R-:W-:Y:S02]  /*1210*/  SEL R3, R3, RZ, P0 ;  /* 0x000000ff03037207 */ /* 0x000fe40000000000 */
[----:B------:R-:W-:-:S02]  /*1220*/  SEL R9, RZ, 0x1, !P1 ;  /* 0x00000001ff097807 */ /* 0x000fc40004800000 */
[----:B------:R-:W-:Y:S02]  /*1230*/  LEA R3, R3, UR4, 0x3 ;  /* 0x0000000403037c11 */ /* 0x000fe4000f8e18ff */
[----:B------:R-:W-:Y:S01]  /*1240*/  @P2 LEA R10, R10, UR4, 0x4 ;  /* 0x000000040a0a2c11 */ /* 0x000fe2000f8e20ff */
[----:B------:R-:W-:Y:S01]  /*1250*/  @P2 IMAD.MOV.U32 R6, RZ, RZ, -0x1 ;  /* 0xffffffffff062424 */ /* 0x000fe200078e00ff */
[----:B------:R-:W-:-:S04]  /*1260*/  LOP3.LUT R9, R0, R9, RZ, 0x3c, !PT ;  /* 0x0000000900097212 */ /* 0x000fc800078e3cff */
[----:B------:R2:W-:Y:S01]  /*1270*/  @P2 STS.128 [R10+0x38410], R4 ;  /* 0x038410040a002388 */ /* 0x0005e20000000c00 */
[----:B------:R-:W-:Y:S01]  /*1280*/  IMAD.U32 R8, R9, -0x80000000, RZ ;  /* 0x8000000009087824 */ /* 0x000fe200078e00ff */
[----:B------:R3:W-:Y:S06]  /*1290*/  MEMBAR.ALL.CTA ;  /* 0x0000000000007992 */ /* 0x0007ec0000008000 */
[----:B---3--:R-:W3:Y:S02]  /*12a0*/  FENCE.VIEW.ASYNC.S ;  /* 0x00000000000073c6 */ /* 0x008ee40000000000 */
[----:B---3--:R-:W-:Y:S06]  /*12b0*/  BAR.SYNC.DEFER_BLOCKING 0x4, 0x20 ;  /* 0x0100800000007b1d */ /* 0x008fec0000010000 */
[----:B------:R2:W-:Y:S01]  /*12c0*/  SYNCS.ARRIVE.TRANS64.ART0 RZ, [R2+URZ+0x50], R11 ;  /* 0x0000500b02ff79a7 */ /* 0x0005e200085000ff */
[----:B------:R-:W3:Y:S02]  /*12d0*/  SYNCS.PHASECHK.TRANS64.TRYWAIT P0, [R3+URZ+0x60], R8 ;  /* 0x00006008030075a7 */ /* 0x000ee400080011ff */
[----:B--23--:R-:W-:Y:S05]  /*12e0*/  @!P0 BRA `(.L_x_23) ;  /* 0x0000003c006c8947 */ /* 0x00cfea0003800000 */
.L_x_15:
[----:B------:R-:W-:-:S13]  /*12f0*/  ISETP.NE.AND P0, PT, R83, 0x5, PT ;  /* 0x000000055300780c */ /* 0x000fda0003f05270 */
[----:B------:R-:W-:Y:S05]  /*1300*/  @P0 BRA `(.L_x_24) ;  /* 0x0000000400f40947 */ /* 0x000fea0003800000 */
[----:B------:R-:W-:Y:S02]  /*1310*/  UMOV UR4, 0x400 ;  /* 0x0000040000047882 */ /* 0x000fe40000000000 */
[----:B------:R-:W-:-:S09]  /*1320*/  ULEA UR32, UR32, UR4, 0x18 ;  /* 0x0000000420207291 */ /* 0x000fd2000f8ec0ff */
[----:B------:R-:W3:Y:S02]  /*1330*/  SYNCS.PHASECHK.TRANS64.TRYWAIT P0, [UR32+0x50], RZ ;  /* 0x000050ffff0075a7 */ /* 0x000ee40008001120 */
[----:B---3--:R-:W-:Y:S05]  /*1340*/  @!P0 BRA `(.L_x_25) ;  /* 0x0000003c006c8947 */ /* 0x008fea0003800000 */
.L_x_75:
[----:B------:R-:W4:Y:S01]  /*1350*/  LDS.128 R4, [UR32+0x38410] ;  /* 0x03841020ff047984 */ /* 0x000f220008000c00 */
[----:B---3--:R-:W-:Y:S01]  /*1360*/  HFMA2 R0, -RZ, RZ, 0, 5.9604644775390625e-08 ;  /* 0x00000001ff007431 */ /* 0x008fe200000001ff */
[----:B------:R-:W-:Y:S01]  /*1370*/  UMOV UR35, 0x1 ;  /* 0x0000000100237882 */ /* 0x000fe20000000000 */
[----:B------:R-:W-:Y:S01]  /*1380*/  UMOV UR34, URZ ;  /* 0x000000ff00227c82 */ /* 0x000fe20008000000 */
[----:B------:R3:W-:Y:S06]  /*1390*/  MEMBAR.ALL.CTA ;  /* 0x0000000000007992 */ /* 0x0007ec0000008000 */
[----:B---3--:R-:W3:Y:S02]  /*13a0*/  FENCE.VIEW.ASYNC.S ;  /* 0x00000000000073c6 */ /* 0x008ee40000000000 */
[----:B---3--:R3:W-:Y:S01]  /*13b0*/  SYNCS.ARRIVE.TRANS64.ART0 RZ, [UR32+0x60], R0 ;  /* 0x00006000ffff79a7 */ /* 0x0087e20008500020 */
[----:B----4-:R-:W-:-:S13]  /*13c0*/  ISETP.NE.AND P0, PT, R7, 0x1, PT ;  /* 0x000000010700780c */ /* 0x010fda0003f05270 */
[----:B---3--:R-:W-:Y:S05]  /*13d0*/  @P0 BRA `(.L_x_26) ;  /* 0x0000000400700947 */ /* 0x008fea0003800000 */
[----:B------:R-:W3:Y:S01]  /*13e0*/  LDCU.64 UR4, c[0x0][0x348] ;  /* 0x00006900ff0477ac */ /* 0x000ee20008000a00 */
[----:B------:R-:W-:Y:S01]  /*13f0*/  R2UR UR12, R5 ;  /* 0x00000000050c72ca */ /* 0x000fe200000e0000 */
[----:B------:R-:W-:Y:S01]  /*1400*/  IMAD.MOV.U32 R8, RZ, RZ, 0x1 ;  /* 0x00000001ff087424 */ /* 0x000fe200078e00ff */
[----:B------:R-:W-:Y:S01]  /*1410*/  R2UR UR20, R4 ;  /* 0x00000000041472ca */ /* 0x000fe200000e0000 */
[----:B------:R-:W-:Y:S01]  /*1420*/  IMAD.MOV.U32 R2, RZ, RZ, RZ ;  /* 0x000000ffff027224 */ /* 0x000fe200078e00ff */
[----:B------:R-:W-:Y:S01]  /*1430*/  R2UR UR28, R6 ;  /* 0x00000000061c72ca */ /* 0x000fe200000e0000 */
[----:B------:R-:W-:Y:S01]  /*1440*/  UMOV UR35, 0x1 ;  /* 0x0000000100237882 */ /* 0x000fe20000000000 */
[----:B------:R-:W-:Y:S01]  /*1450*/  UMOV UR34, URZ ;  /* 0x000000ff00227c82 */ /* 0x000fe20008000000 */
[----:B------:R-:W-:Y:S01]  /*1460*/  UMOV UR18, URZ ;  /* 0x000000ff00127c82 */ /* 0x000fe20008000000 */
[----:B------:R-:W-:Y:S01]  /*1470*/  UMOV UR10, URZ ;  /* 0x000000ff000a7c82 */ /* 0x000fe20008000000 */
[----:B---3--:R-:W-:-:S02]  /*1480*/  UIADD3 UR42, UP3, UPT, UR4, 0x40, URZ ;  /* 0x00000040042a7890 */ /* 0x008fc4000ff7e0ff */
[----:B------:R-:W-:Y:S02]  /*1490*/  UIADD3 UR40, UP2, UPT, UR4, 0xc0, URZ ;  /* 0x000000c004287890 */ /* 0x000fe4000ff5e0ff */
[----:B------:R-:W-:Y:S02]  /*14a0*/  UIADD3 UR38, UP1, UPT, UR4, 0x140, URZ ;  /* 0x0000014004267890 */ /* 0x000fe4000ff3e0ff */
[----:B------:R-:W-:Y:S02]  /*14b0*/  UIADD3 UR36, UP0, UPT, UR4, 0x1c0, URZ ;  /* 0x000001c004247890 */ /* 0x000fe4000ff1e0ff */
[----:B------:R-:W-:Y:S02]  /*14c0*/  UIADD3.X UR43, UPT, UPT, URZ, UR5, URZ, UP3, !UPT ;  /* 0x00000005ff2b7290 */ /* 0x000fe40009ffe4ff */
[----:B------:R-:W-:Y:S02]  /*14d0*/  UIADD3.X UR41, UPT, UPT, URZ, UR5, URZ, UP2, !UPT ;  /* 0x00000005ff297290 */ /* 0x000fe400097fe4ff */
[----:B------:R-:W-:-:S02]  /*14e0*/  UIADD3.X UR39, UPT, UPT, URZ, UR5, URZ, UP1, !UPT ;  /* 0x00000005ff277290 */ /* 0x000fc40008ffe4ff */
[----:B------:R-:W-:-:S12]  /*14f0*/  UIADD3.X UR37, UPT, UPT, URZ, UR5, URZ, UP0, !UPT ;  /* 0x00000005ff257290 */ /* 0x000fd800087fe4ff */
.L_x_31:
[----:B------:R-:W-:Y:S01]  /*1500*/  USHF.L.U32 UR4, UR35, 0x1f, URZ ;  /* 0x0000001f23047899 */ /* 0x000fe200080006ff */
[----:B------:R-:W-:Y:S01]  /*1510*/  HFMA2 R4, -RZ, RZ, 0, -16 ;  /* 0x0000cc00ff047431 */ /* 0x000fe200000001ff */
[----:B------:R-:W-:Y:S02]  /*1520*/  ULEA UR5, UR34, UR32, 0x3 ;  /* 0x0000002022057291 */ /* 0x000fe4000f8e18ff */
[----:B------:R-:W-:Y:S02]  /*1530*/  ULEA UR27, UR12, UR15, 0x1 ;  /* 0x0000000f0c1b7291 */ /* 0x000fe4000f8e08ff */
[----:B--2---:R-:W-:Y:S01]  /*1540*/  MOV R3, UR4 ;  /* 0x0000000400037c02 */ /* 0x004fe20008000f00 */
[----:B------:R-:W-:Y:S02]  /*1550*/  USHF.L.U32 UR7, UR20, 0x7, URZ ;  /* 0x0000000714077899 */ /* 0x000fe400080006ff */
[----:B------:R-:W-:Y:S02]  /*1560*/  UIADD3 UR12, UPT, UPT, UR15, UR12, UR12 ;  /* 0x0000000c0f0c7290 */ /* 0x000fe4000fffe00c */
[----:B------:R2:W3:Y:S01]  /*1570*/  SYNCS.PHASECHK.TRANS64.TRYWAIT P2, [UR5+0x20], R3 ;  /* 0x00002003ff0075a7 */ /* 0x0004e20008041105 */
[----:B------:R-:W-:Y:S01]  /*1580*/  USHF.L.U32 UR27, UR27, 0x7, URZ ;  /* 0x000000071b1b7899 */ /* 0x000fe200080006ff */
[----:B------:R-:W-:-:S11]  /*1590*/  UMOV UR33, URZ ;  /* 0x000000ff00217c82 */ /* 0x000fd60008000000 */
.L_x_29:
[----:B----4-:R-:W-:Y:S02]  /*15a0*/  USHF.L.U32 UR6, UR33, 0x7, URZ ;  /* 0x0000000721067899 */ /* 0x010fe400080006ff */
[----:B------:R-:W-:Y:S02]  /*15b0*/  ULEA UR5, UR34, UR32, 0x3 ;  /* 0x0000002022057291 */ /* 0x000fe4000f8e18ff */
[----:B------:R-:W-:Y:S02]  /*15c0*/  ULEA UR8, UR34, UR15, 0x1 ;  /* 0x0000000f22087291 */ /* 0x000fe4000f8e08ff */
[----:B------:R-:W-:Y:S02]  /*15d0*/  ULEA UR4, UR34, UR32, 0xe ;  /* 0x0000002022047291 */ /* 0x000fe4000f8e70ff */
[----:B------:R-:W-:Y:S02]  /*15e0*/  ULEA UR16, UR34, UR32, 0xa ;  /* 0x0000002022107291 */ /* 0x000fe4000f8e50ff */
[----:B------:R-:W-:-:S02]  /*15f0*/  UIADD3 UR30, UPT, UPT, UR34, 0x1, URZ ;  /* 0x00000001221e7890 */ /* 0x000fc4000fffe0ff */
[----:B------:R-:W-:Y:S02]  /*1600*/  ULEA UR24, UR8, UR32, 0xe ;  /* 0x0000002008187291 */ /* 0x000fe4000f8e70ff */
[----:B------:R-:W-:Y:S02]  /*1610*/  UISETP.GT.U32.AND UP0, UPT, UR33, 0x1e, UPT ;  /* 0x0000001e2100788c */ /* 0x000fe4000bf04070 */
[----:B------:R-:W-:Y:S02]  /*1620*/  UIADD3 UR19, UPT, UPT, UR33, UR33, URZ ;  /* 0x0000002121137290 */ /* 0x000fe4000fffe0ff */
[----:B------:R-:W-:Y:S02]  /*1630*/  ULEA UR8, UR8, UR32, 0xa ;  /* 0x0000002008087291 */ /* 0x000fe4000f8e50ff */
[----:B------:R-:W-:Y:S02]  /*1640*/  UIADD3 UR4, UPT, UPT, UR4, 0x5400, URZ ;  /* 0x0000540004047890 */ /* 0x000fe4000fffe0ff */
[----:B------:R-:W-:-:S02]  /*1650*/  UIADD3 UR16, UPT, UPT, UR16, 0x35400, URZ ;  /* 0x0003540010107890 */ /* 0x000fc4000fffe0ff */
[----:B------:R-:W-:Y:S01]  /*1660*/  UISETP.NE.AND UP1, UPT, UR30, 0x4, UPT ;  /* 0x000000041e00788c */ /* 0x000fe2000bf25270 */
[----:B------:R-:W-:Y:S01]  /*1670*/  UMOV UR29, 0x30000 ;  /* 0x00030000001d7882 */ /* 0x000fe20000000000 */
[----:B------:R-:W-:Y:S01]  /*1680*/  UMOV UR13, UR28 ;  /* 0x0000001c000d7c82 */ /* 0x000fe20008000000 */
[----:B------:R-:W-:Y:S01]  /*1690*/  UMOV UR25, UR5 ;  /* 0x0000000500197c82 */ /* 0x000fe20008000000 */
[----:B------:R-:W-:Y:S01]  /*16a0*/  UMOV UR26, UR6 ;  /* 0x00000006001a7c82 */ /* 0x000fe20008000000 */
[----:B--23--:R-:W-:Y:S06]  /*16b0*/  @P2 BRA `(.L_x_27) ;  /* 0x0000000000102947 */ /* 0x00cfec0003800000 */
[----:B------:R-:W-:-:S06]  /*16c0*/  USHF.L.U32 UR9, UR35, 0x1f, URZ ;  /* 0x0000001f23097899 */ /* 0x000fcc00080006ff */
[----:B--2---:R-:W-:-:S04]  /*16d0*/  MOV R3, UR9 ;  /* 0x0000000900037c02 */ /* 0x004fc80008000f00 */
[----:B------:R-:W2:Y:S02]  /*16e0*/  SYNCS.PHASECHK.TRANS64.TRYWAIT P0, [UR5+0x20], R3 ;  /* 0x00002003ff0075a7 */ /* 0x000ea40008001105 */
[----:B--2---:R-:W-:Y:S05]  /*16f0*/  @!P0 BRA `(.L_x_28) ;  /* 0x0000003800988947 */ /* 0x004fea0003800000 */
.L_x_27:
[----:B------:R-:W-:Y:S02]  /*1700*/  ELECT P1, URZ, PT ;  /* 0x0000000000ff782f */ /* 0x000fe40003820000 */
[----:B------:R-:W-:Y:S01]  /*1710*/  PLOP3.LUT P0, PT, PT, PT, UP0, 0x80, 0x8 ;  /* 0x000000000008781c */ /* 0x000fe20003f0f008 */
[----:B------:R-:W-:Y:S01]  /*1720*/  USEL UR11, URZ, 0x1, UP1 ;  /* 0x00000001ff0b7887 */ /* 0x000fe20008800000 */
[----:B------:R-:W-:Y:S01]  /*1730*/  PLOP3.LUT P2, PT, PT, PT, PT, 0x80, 0x8 ;  /* 0x000000000008781c */ /* 0x000fe20003f4f070 */
[----:B------:R-:W-:Y:S02]  /*1740*/  USEL UR34, UR30, URZ, UP1 ;  /* 0x000000ff1e227287 */ /* 0x000fe40008800000 */
[----:B------:R-:W-:Y:S02]  /*1750*/  ULOP3.LUT UR35, UR35, UR11, URZ, 0x3c, !UPT ;  /* 0x0000000b23237292 */ /* 0x000fe4000f8e3cff */
[----:B------:R-:W-:Y:S02]  /*1760*/  UIADD3 UR24, UPT, UPT, UR24, 0x15400, URZ ;  /* 0x0001540018187890 */ /* 0x000fe4000fffe0ff */
[----:B------:R-:W-:-:S02]  /*1770*/  UIADD3 UR8, UPT, UPT, UR8, 0x36400, URZ ;  /* 0x0003640008087890 */ /* 0x000fc4000fffe0ff */
[----:B------:R-:W-:Y:S01]  /*1780*/  @!UP0 USHF.L.U32 UR30, UR35, 0x1f, URZ ;  /* 0x0000001f231e8899 */ /* 0x000fe200080006ff */
[----:B------:R4:W-:Y:S01]  /*1790*/  @P1 SYNCS.ARRIVE.TRANS64 RZ, [UR5], R4 ;  /* 0x00000004ffff19a7 */ /* 0x0009e20008000005 */
[----:B------:R-:W-:Y:S01]  /*17a0*/  @!UP0 ULEA UR31, UR34, UR32, 0x3 ;  /* 0x00000020221f8291 */ /* 0x000fe2000f8e18ff */
[----:B------:R4:W-:Y:S01]  /*17b0*/  UTMALDG.2D [UR4], [UR42], desc[URZ] ;  /* 0x0000ff042a0075b4 */ /* 0x0009e20008009000 */
[----:B------:R-:W-:Y:S01]  /*17c0*/  UMOV UR17, UR5 ;  /* 0x0000000500117c82 */ /* 0x000fe20008000000 */
[----:B------:R-:W-:Y:S01]  /*17d0*/  UMOV UR9, UR5 ;  /* 0x0000000500097c82 */ /* 0x000fe20008000000 */
[----:B--2---:R-:W-:Y:S01]  /*17e0*/  IMAD.U32 R3, RZ, RZ, UR30 ;  /* 0x0000001eff037e24 */ /* 0x004fe2000f8e00ff */
[----:B------:R-:W-:Y:S01]  /*17f0*/  UMOV UR11, UR19 ;  /* 0x00000013000b7c82 */ /* 0x000fe20008000000 */
[----:B------:R-:W-:Y:S01]  /*1800*/  UIADD3 UR33, UPT, UPT, UR33, 0x1, URZ ;  /* 0x0000000121217890 */ /* 0x000fe2000fffe0ff */
[----:B------:R4:W-:Y:S03]  /*1810*/  UTMALDG.3D.MULTICAST [UR24], [UR40], UR29, desc[URZ] ;  /* 0x0000ff18280073b4 */ /* 0x0009e6000801181d */
[----:B------:R-:W-:Y:S01]  /*1820*/  UISETP.NE.AND UP0, UPT, UR33, 0x20, UPT ;  /* 0x000000202100788c */ /* 0x000fe2000bf05270 */
[----:B------:R4:W-:Y:S01]  /*1830*/  UTMALDG.3D [UR16], [UR38], desc[URZ] ;  /* 0x0000ff10260075b4 */ /* 0x0009e20008011000 */
[----:B------:R4:W-:Y:S01]  /*1840*/  UTMALDG.4D.MULTICAST [UR8], [UR36], UR29, desc[URZ] ;  /* 0x0000ff08240073b4 */ /* 0x0009e2000801981d */
[----:B------:R4:W2:Y:S06]  /*1850*/  @!P0 SYNCS.PHASECHK.TRANS64.TRYWAIT P2, [UR31+0x20], R3 ;  /* 0x00002003ff0085a7 */ /* 0x0008ac000804111f */
[----:B------:R-:W-:Y:S05]  /*1860*/  BRA.U UP0, `(.L_x_29) ;  /* 0xfffffffd004c7547 */ /* 0x000fea000b83ffff */
[----:B----4-:R-:W-:Y:S02]  /*1870*/  LEA R3, R8, UR32, 0x3 ;  /* 0x0000002008037c11 */ /* 0x010fe4000f8e18ff */
[----:B------:R-:W-:-:S04]  /*1880*/  SHF.L.U32 R4, R2, 0x1f, RZ ;  /* 0x0000001f02047819 */ /* 0x000fc800000006ff */
[----:B------:R-:W3:Y:S02]  /*1890*/  SYNCS.PHASECHK.TRANS64.TRYWAIT P0, [R3+URZ+0x50], R4 ;  /* 0x00005004030075a7 */ /* 0x000ee400080011ff */
[----:B---3--:R-:W-:Y:S05]  /*18a0*/  @!P0 BRA `(.L_x_30) ;  /* 0x00000038004c8947 */ /* 0x008fea0003800000 */
.L_x_78:
[C---:B------:R-:W-:Y:S01]  /*18b0*/  LEA R4, R8.reuse, UR32, 0x4 ;  /* 0x0000002008047c11 */ /* 0x040fe2000f8e20ff */
[----:B------:R-:W-:-:S05]  /*18c0*/  VIADD R8, R8, 0x1 ;  /* 0x0000000108087836 */ /* 0x000fca0000000000 */
[----:B---3--:R-:W3:Y:S01]  /*18d0*/  LDS.128 R4, [R4+0x38410] ;  /* 0x0384100004047984 */ /* 0x008ee20000000c00 */
[C---:B------:R-:W-:Y:S01]  /*18e0*/  ISETP.NE.AND P1, PT, R8.reuse, 0x2, PT ;  /* 0x000000020800780c */ /* 0x040fe20003f25270 */
[----:B------:R4:W-:Y:S06]  /*18f0*/  MEMBAR.ALL.CTA ;  /* 0x0000000000007992 */ /* 0x0009ec0000008000 */
[----:B----4-:R-:W4:Y:S01]  /*1900*/  FENCE.VIEW.ASYNC.S ;  /* 0x00000000000073c6 */ /* 0x010f220000000000 */
[----:B------:R-:W-:Y:S01]  /*1910*/  SEL R8, R8, RZ, P1 ;  /* 0x000000ff08087207 */ /* 0x000fe20000800000 */
[----:B----4-:R4:W-:Y:S01]  /*1920*/  SYNCS.ARRIVE.TRANS64.ART0 RZ, [R3+URZ+0x60], R0 ;  /* 0x0000600003ff79a7 */ /* 0x0109e200085000ff */
[----:B---3--:R-:W-:-:S02]  /*1930*/  ISETP.NE.AND P0, PT, R7, 0x1, PT ;  /* 0x000000010700780c */ /* 0x008fc40003f05270 */
[----:B------:R-:W-:Y:S02]  /*1940*/  R2UR UR12, R5 ;  /* 0x00000000050c72ca */ /* 0x000fe400000e0000 */
[----:B------:R-:W-:Y:S02]  /*1950*/  R2UR UR20, R4 ;  /* 0x00000000041472ca */ /* 0x000fe400000e0000 */
[----:B------:R-:W-:Y:S02]  /*1960*/  R2UR UR28, R6 ;  /* 0x00000000061c72ca */ /* 0x000fe400000e0000 */
[----:B----4-:R-:W-:-:S04]  /*1970*/  SEL R3, RZ, 0x1, P1 ;  /* 0x00000001ff037807 */ /* 0x010fc80000800000 */
[----:B------:R-:W-:Y:S01]  /*1980*/  LOP3.LUT R2, R2, R3, RZ, 0x3c, !PT ;  /* 0x0000000302027212 */ /* 0x000fe200078e3cff */
[----:B------:R-:W-:Y:S08]  /*1990*/  @!P0 BRA `(.L_x_31) ;  /* 0xfffffff800d88947 */ /* 0x000ff0000383ffff */
.L_x_26:
[----:B------:R-:W-:Y:S02]  /*19a0*/  UISETP.NE.AND UP0, UPT, UR34, 0x3, UPT ;  /* 0x000000032200788c */ /* 0x000fe4000bf05270 */
[----:B------:R-:W-:-:S04]  /*19b0*/  UIADD3 UR5, UPT, UPT, UR34, 0x2, URZ ;  /* 0x0000000222057890 */ /* 0x000fc8000fffe0ff */
[----:B------:R-:W-:-:S04]  /*19c0*/  USEL UR5, UR5, 0x1, UP0 ;  /* 0x0000000105057887 */ /* 0x000fc80008000000 */
[----:B------:R-:W-:Y:S02]  /*19d0*/  UISETP.NE.AND UP0, UPT, UR5, 0x4, UPT ;  /* 0x000000040500788c */ /* 0x000fe4000bf05270 */
[----:B------:R-:W-:Y:S02]  /*19e0*/  UIADD3 UR5, UPT, UPT, UR5, 0x1, URZ ;  /* 0x0000000105057890 */ /* 0x000fe4000fffe0ff */
[----:B------:R-:W-:Y:S02]  /*19f0*/  UISETP.EQ.XOR UP1, UPT, UR34, 0x3, !UP0 ;  /* 0x000000032200788c */ /* 0x000fe4000c722a70 */
[----:B------:R-:W-:-:S04]  /*1a00*/  USEL UR5, UR5, 0x1, UP0 ;  /* 0x0000000105057887 */ /* 0x000fc80008000000 */
[----:B------:R-:W-:Y:S02]  /*1a10*/  UISETP.EQ.XOR UP1, UPT, UR5, 0x4, UP1 ;  /* 0x000000040500788c */ /* 0x000fe40008f22a70 */
[----:B------:R-:W-:Y:S02]  /*1a20*/  UISETP.NE.AND UP0, UPT, UR5, 0x4, UPT ;  /* 0x000000040500788c */ /* 0x000fe4000bf05270 */
[----:B------:R-:W-:Y:S02]  /*1a30*/  USEL UR4, URZ, 0x1, !UP1 ;  /* 0x00000001ff047887 */ /* 0x000fe4000c800000 */
[----:B------:R-:W-:Y:S02]  /*1a40*/  USEL UR5, UR5, URZ, UP0 ;  /* 0x000000ff05057287 */ /* 0x000fe40008000000 */
[----:B------:R-:W-:Y:S02]  /*1a50*/  ULOP3.LUT UR4, UR35, UR4, URZ, 0x3c, !UPT ;  /* 0x0000000423047292 */ /* 0x000fe4000f8e3cff */
[----:B------:R-:W-:-:S02]  /*1a60*/  ULEA UR5, UR5, UR32, 0x3 ;  /* 0x0000002005057291 */ /* 0x000fc4000f8e18ff */
[----:B------:R-:W-:-:S06]  /*1a70*/  USHF.L.U32 UR4, UR4, 0x1f, URZ ;  /* 0x0000001f04047899 */ /* 0x000fcc00080006ff */
[----:B------:R-:W-:-:S04]  /*1a80*/  MOV R0, UR4 ;  /* 0x0000000400007c02 */ /* 0x000fc80008000f00 */
[----:B------:R-:W3:Y:S02]  /*1a90*/  SYNCS.PHASECHK.TRANS64.TRYWAIT P0, [UR5+0x20], R0 ;  /* 0x00002000ff0075a7 */ /* 0x000ee40008001105 */
[----:B---3--:R-:W-:Y:S05]  /*1aa0*/  @!P0 BRA `(.L_x_32) ;  /* 0x0000003400e48947 */ /* 0x008fea0003800000 */
.L_x_80:
[----:B------:R-:W-:-:S13]  /*1ab0*/  ELECT P0, URZ, PT ;  /* 0x0000000000ff782f */ /* 0x000fda0003800000 */
[----:B--2---:R-:W-:-:S04]  /*1ac0*/  @P0 MOV R0, 0xcc00 ;  /* 0x0000cc0000000802 */ /* 0x004fc80000000f00 */
[----:B------:R3:W-:Y:S03]  /*1ad0*/  @P0 SYNCS.ARRIVE.TRANS64 RZ, [UR5], R0 ;  /* 0x00000000ffff09a7 */ /* 0x0007e60008000005 */
.L_x_24:
[----:B------:R-:W-:-:S13]  /*1ae0*/  ISETP.NE.AND P0, PT, R83, 0x4, PT ;  /* 0x000000045300780c */ /* 0x000fda0003f05270 */
[----:B------:R-:W-:Y:S05]  /*1af0*/  @P0 BRA `(.L_x_33) ;  /* 0x0000000800d80947 */ /* 0x000fea0003800000 */
[----:B------:R-:W4:Y:S08]  /*1b00*/  S2UR UR12, SR_CgaCtaId ;  /* 0x00000000000c79c3 */ /* 0x000f300000008800 */
[----:B------:R-:W-:Y:S06]  /*1b10*/  BAR.SYNC.DEFER_BLOCKING 0x3, 0xa0 ;  /* 0x00c2800000007b1d */ /* 0x000fec0000010000 */
[----:B------:R-:W-:-:S02]  /*1b20*/  UMOV UR4, 0x400 ;  /* 0x0000040000047882 */ /* 0x000fc40000000000 */
[----:B----4-:R-:W-:-:S09]  /*1b30*/  ULEA UR12, UR12, UR4, 0x18 ;  /* 0x000000040c0c7291 */ /* 0x010fd2000f8ec0ff */
[----:B---3--:R-:W3:Y:S01]  /*1b40*/  LDS R0, [UR12+0x78] ;  /* 0x0000780cff007984 */ /* 0x008ee20008000800 */
[----:B------:R-:W4:Y:S02]  /*1b50*/  SYNCS.PHASECHK.TRANS64.TRYWAIT P0, [UR12+0x50], RZ ;  /* 0x000050ffff0075a7 */ /* 0x000f24000800110c */
[----:B---34-:R-:W-:Y:S05]  /*1b60*/  @!P0 BRA `(.L_x_34) ;  /* 0x0000003400d48947 */ /* 0x018fea0003800000 */
.L_x_82:
[----:B--2---:R-:W2:Y:S01]  /*1b70*/  LDS R3, [UR12+0x3841c] ;  /* 0x03841c0cff037984 */ /* 0x004ea20008000800 */
[----:B---3--:R-:W-:Y:S01]  /*1b80*/  IMAD.MOV.U32 R2, RZ, RZ, 0x1 ;  /* 0x00000001ff027424 */ /* 0x008fe200078e00ff */
[----:B------:R-:W-:Y:S01]  /*1b90*/  R2UR UR36, R0 ;  /* 0x00000000002472ca */ /* 0x000fe200000e0000 */
[----:B------:R-:W-:Y:S01]  /*1ba0*/  UMOV UR35, 0x1 ;  /* 0x0000000100237882 */ /* 0x000fe20000000000 */
[----:B------:R3:W-:Y:S06]  /*1bb0*/  MEMBAR.ALL.CTA ;  /* 0x0000000000007992 */ /* 0x0007ec0000008000 */
[----:B---3--:R-:W3:Y:S02]  /*1bc0*/  FENCE.VIEW.ASYNC.S ;  /* 0x00000000000073c6 */ /* 0x008ee40000000000 */
[----:B---3--:R3:W-:Y:S01]  /*1bd0*/  SYNCS.ARRIVE.TRANS64.ART0 RZ, [UR12+0x60], R2 ;  /* 0x00006002ffff79a7 */ /* 0x0087e2000850000c */
[----:B--2---:R-:W-:-:S13]  /*1be0*/  ISETP.NE.AND P0, PT, R3, 0x1, PT ;  /* 0x000000010300780c */ /* 0x004fda0003f05270 */
[----:B---3--:R-:W-:Y:S05]  /*1bf0*/  @P0 BRA `(.L_x_35) ;  /* 0x0000000800800947 */ /* 0x008fea0003800000 */
[----:B------:R-:W-:Y:S01]  /*1c00*/  UIADD3 UR10, UPT, UPT, UR36, 0x1d0, URZ ;  /* 0x000001d0240a7890 */ /* 0x000fe2000fffe0ff */
[----:B------:R-:W-:Y:S01]  /*1c10*/  HFMA2 R6, -RZ, RZ, 0, 5.9604644775390625e-08 ;  /* 0x00000001ff067431 */ /* 0x000fe200000001ff */
[----:B------:R-:W-:Y:S01]  /*1c20*/  UIADD3 UR8, UPT, UPT, UR36, 0x1d4, URZ ;  /* 0x000001d424087890 */ /* 0x000fe2000fffe0ff */
[----:B------:R-:W-:Y:S01]  /*1c30*/  MOV R5, RZ ;  /* 0x000000ff00057202 */ /* 0x000fe20000000f00 */
[----:B------:R-:W-:Y:S02]  /*1c40*/  UIADD3 UR6, UPT, UPT, UR36, -0x7ffffe30, URZ ;  /* 0x800001d024067890 */ /* 0x000fe4000fffe0ff */
[----:B------:R-:W-:Y:S02]  /*1c50*/  UIADD3 UR4, UPT, UPT, UR36, -0x7ffffe2c, URZ ;  /* 0x800001d424047890 */ /* 0x000fe4000fffe0ff */
[----:B------:R-:W-:Y:S01]  /*1c60*/  UIADD3 UR13, UPT, UPT, UR12, 0x5400, URZ ;  /* 0x000054000c0d7890 */ /* 0x000fe2000fffe0ff */
[----:B------:R-:W-:Y:S01]  /*1c70*/  UMOV UR32, 0x8c02000 ;  /* 0x08c0200000207882 */ /* 0x000fe20000000000 */
[----:B------:R-:W-:-:S02]  /*1c80*/  UIADD3 UR11, UPT, UPT, UR36, 0x1e0, URZ ;  /* 0x000001e0240b7890 */ /* 0x000fc4000fffe0ff */
[----:B------:R-:W-:Y:S02]  /*1c90*/  UIADD3 UR9, UPT, UPT, UR36, 0x1e8, URZ ;  /* 0x000001e824097890 */ /* 0x000fe4000fffe0ff */
[----:B------:R-:W-:Y:S02]  /*1ca0*/  UIADD3 UR7, UPT, UPT, UR36, -0x7ffffe20, URZ ;  /* 0x800001e024077890 */ /* 0x000fe4000fffe0ff */
[----:B------:R-:W-:Y:S02]  /*1cb0*/  UIADD3 UR5, UPT, UPT, UR36, -0x7ffffe18, URZ ;  /* 0x800001e824057890 */ /* 0x000fe4000fffe0ff */
[----:B------:R-:W-:Y:S02]  /*1cc0*/  USHF.R.U32.HI UR31, URZ, 0x1, UR10 ;  /* 0x00000001ff1f7899 */ /* 0x000fe4000801160a */
[----:B------:R-:W-:Y:S02]  /*1cd0*/  USHF.R.U32.HI UR28, URZ, 0x1, UR6 ;  /* 0x00000001ff1c7899 */ /* 0x000fe40008011606 */
[----:B------:R-:W-:-:S02]  /*1ce0*/  USHF.R.U32.HI UR18, URZ, 0x1, UR8 ;  /* 0x00000001ff127899 */ /* 0x000fc40008011608 */
[----:B------:R-:W-:Y:S02]  /*1cf0*/  USHF.R.U32.HI UR16, URZ, 0x1, UR4 ;  /* 0x00000001ff107899 */ /* 0x000fe40008011604 */
[----:B------:R-:W-:Y:S02]  /*1d00*/  UIADD3 UR19, UPT, UPT, UR12, 0x36400, URZ ;  /* 0x000364000c137890 */ /* 0x000fe4000fffe0ff */
[----:B------:R-:W-:Y:S02]  /*1d10*/  UIADD3 UR20, UPT, UPT, UR12, 0x35400, URZ ;  /* 0x000354000c147890 */ /* 0x000fe4000fffe0ff */
[----:B------:R-:W-:Y:S02]  /*1d20*/  UIADD3 UR24, UPT, UPT, UR12, 0x15400, URZ ;  /* 0x000154000c187890 */ /* 0x000fe4000fffe0ff */
[----:B------:R-:W-:Y:S02]  /*1d30*/  ULOP3.LUT UR29, UR21, 0x3, URZ, 0xfc, !UPT ;  /* 0x00000003151d7892 */ /* 0x000fe4000f8efcff */
[----:B------:R-:W-:-:S02]  /*1d40*/  USEL UR38, URZ, 0x4000, UP6 ;  /* 0x00004000ff267887 */ /* 0x000fc4000b000000 */
[----:B------:R-:W-:Y:S02]  /*1d50*/  ULOP3.LUT UR26, UR21, 0xffff, URZ, 0xc0, !UPT ;  /* 0x0000ffff151a7892 */ /* 0x000fe4000f8ec0ff */
[----:B------:R-:W-:Y:S02]  /*1d60*/  USEL UR32, UR32, 0x8c00000, !UP5 ;  /* 0x08c0000020207887 */ /* 0x000fe4000e800000 */
[----:B------:R-:W-:Y:S02]  /*1d70*/  USHF.R.U32.HI UR21, URZ, 0x4, UR13 ;  /* 0x00000004ff157899 */ /* 0x000fe4000801160d */
[----:B------:R-:W-:Y:S02]  /*1d80*/  USHF.R.U32.HI UR30, URZ, 0x1a, UR11 ;  /* 0x0000001aff1e7899 */ /* 0x000fe4000801160b */
[----:B------:R-:W-:Y:S02]  /*1d90*/  USHF.R.U32.HI UR25, URZ, 0x1a, UR7 ;  /* 0x0000001aff197899 */ /* 0x000fe40008011607 */
[----:B------:R-:W-:-:S02]  /*1da0*/  USHF.R.U32.HI UR17, URZ, 0x1a, UR9 ;  /* 0x0000001aff117899 */ /* 0x000fc40008011609 */
[----:B------:R-:W-:Y:S02]  /*1db0*/  USHF.R.U32.HI UR13, URZ, 0x1a, UR5 ;  /* 0x0000001aff0d7899 */ /* 0x000fe40008011605 */
[----:B------:R-:W-:Y:S02]  /*1dc0*/  ULOP3.LUT UR31, UR31, 0x60000000, URZ, 0xc0, !UPT ;  /* 0x600000001f1f7892 */ /* 0x000fe4000f8ec0ff */
[----:B------:R-:W-:Y:S02]  /*1dd0*/  ULOP3.LUT UR28, UR28, 0x60000000, URZ, 0xc0, !UPT ;  /* 0x600000001c1c7892 */ /* 0x000fe4000f8ec0ff */
[----:B------:R-:W-:Y:S02]  /*1de0*/  ULOP3.LUT UR18, UR18, 0x60000000, URZ, 0xc0, !UPT ;  /* 0x6000000012127892 */ /* 0x000fe4000f8ec0ff */
[----:B------:R-:W-:Y:S02]  /*1df0*/  ULOP3.LUT UR16, UR16, 0x60000000, URZ, 0xc0, !UPT ;  /* 0x6000000010107892 */ /* 0x000fe4000f8ec0ff */
[----:B------:R-:W-:-:S02]  /*1e00*/  USHF.R.U32.HI UR19, URZ, 0x4, UR19 ;  /* 0x00000004ff137899 */ /* 0x000fc40008011613 */
[----:B------:R-:W-:Y:S02]  /*1e10*/  USHF.R.U32.HI UR20, URZ, 0x4, UR20 ;  /* 0x00000004ff147899 */ /* 0x000fe40008011614 */
[----:B------:R-:W-:Y:S02]  /*1e20*/  USHF.R.U32.HI UR24, URZ, 0x4, UR24 ;  /* 0x00000004ff187899 */ /* 0x000fe40008011618 */
[----:B------:R-:W-:Y:S02]  /*1e30*/  UIADD3 UR38, UPT, UPT, UR38, UR32, URZ ;  /* 0x0000002026267290 */ /* 0x000fe4000fffe0ff */
[----:B------:R-:W-:Y:S02]  /*1e40*/  ULOP3.LUT UR30, UR31, 0x30, UR30, 0xf8, !UPT ;  /* 0x000000301f1e7892 */ /* 0x000fe4000f8ef81e */
[----:B------:R-:W-:Y:S02]  /*1e50*/  ULOP3.LUT UR25, UR28, 0x30, UR25, 0xf8, !UPT ;  /* 0x000000301c197892 */ /* 0x000fe4000f8ef819 */
[----:B------:R-:W-:-:S02]  /*1e60*/  ULOP3.LUT UR17, UR18, 0x30, UR17, 0xf8, !UPT ;  /* 0x0000003012117892 */ /* 0x000fc4000f8ef811 */
[----:B------:R-:W-:Y:S02]  /*1e70*/  ULOP3.LUT UR13, UR16, 0x30, UR13, 0xf8, !UPT ;  /* 0x00000030100d7892 */ /* 0x000fe4000f8ef80d */
[----:B------:R-:W-:Y:S02]  /*1e80*/  ULOP3.LUT UR19, UR19, 0x3fc0, URZ, 0xc0, !UPT ;  /* 0x00003fc013137892 */ /* 0x000fe4000f8ec0ff */
[----:B------:R-:W-:Y:S02]  /*1e90*/  ULOP3.LUT UR20, UR20, 0x3fc0, URZ, 0xc0, !UPT ;  /* 0x00003fc014147892 */ /* 0x000fe4000f8ec0ff */
[----:B------:R-:W-:Y:S02]  /*1ea0*/  ULOP3.LUT UR21, UR21, 0x3fc0, URZ, 0xc0, !UPT ;  /* 0x00003fc015157892 */ /* 0x000fe4000f8ec0ff */
[----:B------:R-:W-:Y:S02]  /*1eb0*/  ULOP3.LUT UR24, UR24, 0x3fc0, URZ, 0xc0, !UPT ;  /* 0x00003fc018187892 */ /* 0x000fe4000f8ec0ff */
[----:B------:R-:W-:-:S02]  /*1ec0*/  ULOP3.LUT UR51, UR30, UR38, URZ, 0xfc, !UPT ;  /* 0x000000261e337292 */ /* 0x000fc4000f8efcff */
[----:B------:R-:W-:Y:S02]  /*1ed0*/  ULOP3.LUT UR45, UR25, UR38, URZ, 0xfc, !UPT ;  /* 0x00000026192d7292 */ /* 0x000fe4000f8efcff */
[----:B------:R-:W-:Y:S02]  /*1ee0*/  ULOP3.LUT UR41, UR17, UR38, URZ, 0xfc, !UPT ;  /* 0x0000002611297292 */ /* 0x000fe4000f8efcff */
[----:B------:R-:W-:Y:S02]  /*1ef0*/  ULOP3.LUT UR39, UR13, UR38, URZ, 0xfc, !UPT ;  /* 0x000000260d277292 */ /* 0x000fe4000f8efcff */
[----:B------:R-:W-:Y:S02]  /*1f00*/  UIADD3 UR27, UPT, UPT, UR12, 0x40, URZ ;  /* 0x000000400c1b7890 */ /* 0x000fe4000fffe0ff */
[----:B------:R-:W-:Y:S02]  /*1f10*/  ULOP3.LUT UR29, UR29, 0xffff, URZ, 0xc0, !UPT ;  /* 0x0000ffff1d1d7892 */ /* 0x000fe4000f8ec0ff */
[----:B------:R-:W-:-:S02]  /*1f20*/  ULOP3.LUT UR19, UR19, 0x10000, URZ, 0xfc, !UPT ;  /* 0x0001000013137892 */ /* 0x000fc4000f8efcff */
[----:B------:R-:W-:Y:S02]  /*1f30*/  ULOP3.LUT UR20, UR20, 0x10000, URZ, 0xfc, !UPT ;  /* 0x0001000014147892 */ /* 0x000fe4000f8efcff */
[----:B------:R-:W-:Y:S02]  /*1f40*/  ULOP3.LUT UR21, UR21, 0x10000, URZ, 0xfc, !UPT ;  /* 0x0001000015157892 */ /* 0x000fe4000f8efcff */
[----:B------:R-:W-:Y:S01]  /*1f50*/  ULOP3.LUT UR24, UR24, 0x10000, URZ, 0xfc, !UPT ;  /* 0x0001000018187892 */ /* 0x000fe2000f8efcff */
[----:B------:R-:W-:Y:S01]  /*1f60*/  UMOV UR35, 0x1 ;  /* 0x0000000100237882 */ /* 0x000fe20000000000 */
[----:B------:R-:W-:Y:S01]  /*1f70*/  UMOV UR34, URZ ;  /* 0x000000ff00227c82 */ /* 0x000fe20008000000 */
[----:B------:R-:W-:Y:S01]  /*1f80*/  UMOV UR33, URZ ;  /* 0x000000ff00217c82 */ /* 0x000fe20008000000 */
[----:B------:R-:W-:Y:S01]  /*1f90*/  UMOV UR50, URZ ;  /* 0x000000ff00327c82 */ /* 0x000fe20008000000 */
[----:B------:R-:W-:Y:S01]  /*1fa0*/  UMOV UR44, URZ ;  /* 0x000000ff002c7c82 */ /* 0x000fe20008000000 */
[----:B------:R-:W-:Y:S01]  /*1fb0*/  UMOV UR40, URZ ;  /* 0x000000ff00287c82 */ /* 0x000fe20008000000 */
[----:B------:R-:W-:-:S05]  /*1fc0*/  UMOV UR38, URZ ;  /* 0x000000ff00267c82 */ /* 0x000fca0008000000 */
.L_x_42:
[----:B------:R-:W-:Y:S02]  /*1fd0*/  USHF.L.U32 UR16, UR34, 0x1f, URZ ;  /* 0x0000001f22107899 */ /* 0x000fe400080006ff */
[----:B------:R-:W-:Y:S02]  /*1fe0*/  ULEA UR17, UR33, UR12, 0x3 ;  /* 0x0000000c21117291 */ /* 0x000fe4000f8e18ff */
[----:B------:R-:W-:Y:S02]  /*1ff0*/  USHF.L.U32 UR13, UR35, 0x1f, URZ ;  /* 0x0000001f230d7899 */ /* 0x000fe400080006ff */
[----:B--2---:R-:W-:Y:S01]  /*2000*/  MOV R3, UR16 ;  /* 0x0000001000037c02 */ /* 0x004fe20008000f00 */
[----:B------:R-:W-:Y:S02]  /*2010*/  ULOP3.LUT UR35, UR35, 0x1, URZ, 0x3c, !UPT ;  /* 0x0000000123237892 */ /* 0x000fe4000f8e3cff */
[----:B------:R-:W-:Y:S01]  /*2020*/  UPLOP3.LUT UP2, UPT, UPT, UPT, UPT, 0x40, 0x4 ;  /* 0x000000000004789c */ /* 0x000fe20003f4e870 */
[----:B------:R-:W-:Y:S01]  /*2030*/  MOV R0, UR13 ;  /* 0x0000000d00007c02 */ /* 0x000fe20008000f00 */
[----:B------:R2:W3:Y:S01]  /*2040*/  SYNCS.PHASECHK.TRANS64.TRYWAIT P1, [UR17], R3 ;  /* 0x00000003ff0075a7 */ /* 0x0004e20008021111 */
[----:B------:R-:W-:-:S02]  /*2050*/  UIMAD UR17, UR35, 0xd0, UR36 ;  /* 0x000000d0231178a4 */ /* 0x000fc4000f8e0224 */
[----:B------:R-:W4:Y:S02]  /*2060*/  SYNCS.PHASECHK.TRANS64.TRYWAIT P0, [UR12+0x48], R0 ;  /* 0x00004800ff0075a7 */ /* 0x000f24000800110c */
[----:B--234-:R-:W-:Y:S08]  /*2070*/  @P0 BRA `(.L_x_36) ;  /* 0x0000000000080947 */ /* 0x01cff00003800000 */
[----:B------:R-:W2:Y:S02]  /*2080*/  SYNCS.PHASECHK.TRANS64.TRYWAIT P0, [UR12+0x48], R0 ;  /* 0x00004800ff0075a7 */ /* 0x000ea4000800110c */
[----:B--2---:R-:W-:Y:S05]  /*2090*/  @!P0 BRA `(.L_x_37) ;  /* 0x0000003000a08947 */ /* 0x004fea0003800000 */
.L_x_36:
[----:B------:R-:W-:-:S05]  /*20a0*/  UMOV UR31, URZ ;  /* 0x000000ff001f7c82 */ /* 0x000fca0008000000 */
.L_x_40:
[----:B------:R-:W-:Y:S02]  /*20b0*/  UIADD3 UR25, UPT, UPT, UR33, 0x1, URZ ;  /* 0x0000000121197890 */ /* 0x000fe4000fffe0ff */
[----:B------:R-:W-:Y:S02]  /*20c0*/  UISETP.GT.U32.AND UP0, UPT, UR31, 0x1e, UPT ;  /* 0x0000001e1f00788c */ /* 0x000fe4000bf04070 */
[----:B---3--:R-:W-:Y:S02]  /*20d0*/  ULEA UR66, UR33, UR20, 0x6 ;  /* 0x0000001421427291 */ /* 0x008fe4000f8e30ff */
[----:B------:R-:W-:Y:S02]  /*20e0*/  ULEA UR62, UR33, UR19, 0x7 ;  /* 0x00000013213e7291 */ /* 0x000fe4000f8e38ff */
[----:B------:R-:W-:Y:S01]  /*20f0*/  ULEA UR54, UR33, UR24, 0xb ;  /* 0x0000001821367291 */ /* 0x000fe2000f8e58ff */
[----:B------:R-:W-:Y:S01]  /*2100*/  PLOP3.LUT P0, PT, PT, PT, UP0, 0x80, 0x8 ;  /* 0x000000000008781c */ /* 0x000fe20003f0f008 */
[----:B------:R-:W-:Y:S02]  /*2110*/  ULEA UR52, UR33, UR21, 0xa ;  /* 0x0000001521347291 */ /* 0x000fe4000f8e50ff */
[----:B------:R-:W-:Y:S02]  /*2120*/  ULEA UR13, UR33, UR12, 0x3 ;  /* 0x0000000c210d7291 */ /* 0x000fe4000f8e18ff */
[----:B------:R-:W-:Y:S02]  /*2130*/  UISETP.NE.AND UP1, UPT, UR25, 0x4, UPT ;  /* 0x000000041900788c */ /* 0x000fe4000bf25270 */
[----:B------:R-:W-:Y:S02]  /*2140*/  UIADD3 UR64, UPT, UPT, UR66, 0x20, URZ ;  /* 0x0000002042407890 */ /* 0x000fe4000fffe0ff */
        /* <DEDUP_REMOVED lines=10> */
[----:B------:R-:W-:Y:S02]  /*21f0*/  USEL UR28, URZ, 0x1, UP1 ;  /* 0x00000001ff1c7887 */ /* 0x000fe40008800000 */
[----:B------:R-:W-:Y:S01]  /*2200*/  USEL UR33, UR25, URZ, UP1 ;  /* 0x000000ff19217287 */ /* 0x000fe20008800000 */
[----:B------:R-:W-:Y:S01]  /*2210*/  UMOV UR67, 0x4008 ;  /* 0x0000400800437882 */ /* 0x000fe20000000000 */
        /* <DEDUP_REMOVED lines=10> */
[----:B----4-:R-:W-:Y:S05]  /*22c0*/  @P1 BRA `(.L_x_38) ;  /* 0x0000000000101947 */ /* 0x010fea0003800000 */
[----:B------:R-:W-:Y:S06]  /*22d0*/  USHF.L.U32 UR25, UR34, 0x1f, URZ ;  /* 0x0000001f22197899 */ /* 0x000fec00080006ff */
[----:B--2---:R-:W-:Y:S04]  /*22e0*/  MOV R0, UR25 ;  /* 0x0000001900007c02 */ /* 0x004fe80008000f00 */
[----:B------:R-:W2:Y:S02]  /*22f0*/  SYNCS.PHASECHK.TRANS64.TRYWAIT P1, [UR13], R0 ;  /* 0x00000000ff0075a7 */ /* 0x000ea4000802110d */
[----:B--2---:R-:W-:Y:S05]  /*2300*/  @!P1 BRA `(.L_x_39) ;  /* 0x0000003000249947 */ /* 0x004fea0003800000 */
.L_x_38:
[----:B------:R-:W-:Y:S01]  /*2310*/  ULOP3.LUT UR34, UR34, UR28, URZ, 0x3c, !UPT ;  /* 0x0000001c22227292 */ /* 0x000fe2000f8e3cff */
[----:B------:R-:W-:Y:S01]  /*2320*/  PLOP3.LUT P1, PT, PT, PT, PT, 0x80, 0x8 ;  /* 0x000000000008781c */ /* 0x000fe20003f2f070 */
[----:B------:R-:W-:Y:S01]  /*2330*/  UIADD3 UR31, UPT, UPT, UR31, 0x1, URZ ;  /* 0x000000011f1f7890 */ /* 0x000fe2000fffe0ff */
[----:B------:R3:W-:Y:S01]  /*2340*/  UTCCP.T.S.4x32dp128bit tmem[UR36+0x1d0], gdesc[UR66] ;  /* 0x0001d042240079e7 */ /* 0x0007e20009100000 */
[----:B------:R-:W-:Y:S01]  /*2350*/  UMOV UR70, UR16 ;  /* 0x0000001000467c82 */ /* 0x000fe20008000000 */
[----:B------:R-:W-:Y:S01]  /*2360*/  @!UP0 USHF.L.U32 UR13, UR34, 0x1f, URZ ;  /* 0x0000001f220d8899 */ /* 0x000fe200080006ff */
[----:B------:R3:W-:Y:S01]  /*2370*/  UTCCP.T.S.4x32dp128bit tmem[UR36+0x1d4], gdesc[UR64] ;  /* 0x0001d440240079e7 */ /* 0x0007e20009100000 */
[----:B------:R-:W-:Y:S01]  /*2380*/  @!UP0 ULEA UR16, UR33, UR12, 0x3 ;  /* 0x0000000c21108291 */ /* 0x000fe2000f8e18ff */
[----:B------:R3:W-:Y:S01]  /*2390*/  UTCCP.T.S.4x32dp128bit tmem[UR36+0x1e0], gdesc[UR62] ;  /* 0x0001e03e240079e7 */ /* 0x0007e20009100000 */
[----:B------:R3:W-:Y:S01]  /*23a0*/  UTCCP.T.S.4x32dp128bit tmem[UR36+0x1e4], gdesc[UR60] ;  /* 0x0001e43c240079e7 */ /* 0x0007e20009100000 */
[----:B------:R3:W-:Y:S01]  /*23b0*/  UTCCP.T.S.4x32dp128bit tmem[UR36+0x1e8], gdesc[UR58] ;  /* 0x0001e83a240079e7 */ /* 0x0007e20009100000 */
[----:B------:R3:W-:Y:S01]  /*23c0*/  UTCCP.T.S.4x32dp128bit tmem[UR36+0x1ec], gdesc[UR56] ;  /* 0x0001ec38240079e7 */ /* 0x0007e20009100000 */
[----:B------:R3:W-:Y:S01]  /*23d0*/  UTCQMMA gdesc[UR52], gdesc[UR54], tmem[UR17], tmem[UR50], idesc[UR51], tmem[UR10], UP2 ;  /* 0x000a323634007dea */ /* 0x0007e20009000311 */
[----:B------:R-:W-:Y:S01]  /*23e0*/  UMOV UR68, UR32 ;  /* 0x0000002000447c82 */ /* 0x000fe20008000000 */
[----:B------:R-:W-:Y:S01]  /*23f0*/  UMOV UR69, 0x40004040 ;  /* 0x4000404000457882 */ /* 0x000fe20000000000 */
[----:B--2---:R-:W-:Y:S01]  /*2400*/  MOV R0, UR13 ;  /* 0x0000000d00007c02 */ /* 0x004fe20008000f00 */
[----:B------:R3:W-:Y:S01]  /*2410*/  UTCQMMA gdesc[UR46], gdesc[UR48], tmem[UR17], tmem[UR44], idesc[UR45], tmem[UR6], UPT ;  /* 0x00062c302e007dea */ /* 0x0007e2000b800311 */
[----:B------:R-:W-:Y:S01]  /*2420*/  UMOV UR71, 0x40004040 ;  /* 0x4000404000477882 */ /* 0x000fe20000000000 */
[----:B------:R-:W-:Y:S01]  /*2430*/  UMOV UR72, UR18 ;  /* 0x0000001200487c82 */ /* 0x000fe20008000000 */
[----:B------:R-:W-:Y:S01]  /*2440*/  UMOV UR73, 0x40004040 ;  /* 0x4000404000497882 */ /* 0x000fe20000000000 */
[----:B------:R3:W-:Y:S01]  /*2450*/  UTCQMMA gdesc[UR68], gdesc[UR42], tmem[UR17], tmem[UR40], idesc[UR41], tmem[UR8], UPT ;  /* 0x0008282a44007dea */ /* 0x0007e2000b800311 */
[----:B------:R3:W-:Y:S01]  /*2460*/  UTCQMMA gdesc[UR72], gdesc[UR70], tmem[UR17], tmem[UR38], idesc[UR39], tmem[UR4], UPT ;  /* 0x0004264648007dea */ /* 0x0007e2000b800311 */
[----:B------:R3:W-:Y:S01]  /*2470*/  UTCBAR.MULTICAST [UR30], URZ, UR29 ;  /* 0x000000ff1e0073e9 */ /* 0x0007e2000800081d */
[----:B------:R3:W4:Y:S01]  /*2480*/  @!P0 SYNCS.PHASECHK.TRANS64.TRYWAIT P1, [UR16], R0 ;  /* 0x00000000ff0085a7 */ /* 0x0007220008021110 */
[----:B------:R-:W-:Y:S02]  /*2490*/  UISETP.NE.AND UP0, UPT, UR31, 0x20, UPT ;  /* 0x000000201f00788c */ /* 0x000fe4000bf05270 */
[----:B------:R-:W-:Y:S07]  /*24a0*/  UPLOP3.LUT UP2, UPT, UPT, UPT, UPT, 0x80, 0x8 ;  /* 0x000000000008789c */ /* 0x000fee0003f4f070 */
[----:B------:R-:W-:Y:S05]  /*24b0*/  BRA.U UP0, `(.L_x_40) ;  /* 0xfffffff900fc7547 */ /* 0x000fea000b83ffff */
[----:B------:R-:W-:Y:S01]  /*24c0*/  USHF.L.U32 UR13, UR35, 0x1f, URZ ;  /* 0x0000001f230d7899 */ /* 0x000fe200080006ff */
[----:B------:R-:W-:Y:S01]  /*24d0*/  LEA R3, R6, UR12, 0x3 ;  /* 0x0000000c06037c11 */ /* 0x000fe2000f8e18ff */
[----:B------:R2:W-:Y:S01]  /*24e0*/  UTCBAR.MULTICAST [UR27], URZ, UR26 ;  /* 0x000000ff1b0073e9 */ /* 0x0005e2000800081a */
[----:B------:R-:W-:-:S03]  /*24f0*/  SHF.L.U32 R4, R5, 0x1f, RZ ;  /* 0x0000001f05047819 */ /* 0x000fc600000006ff */
[----:B---3--:R-:W-:-:S04]  /*2500*/  IMAD.U32 R0, RZ, RZ, UR13 ;  /* 0x0000000dff007e24 */ /* 0x008fc8000f8e00ff */
[----:B------:R2:W-:Y:S01]  /*2510*/  SYNCS.PHASECHK.TRANS64.TRYWAIT PT, [UR12+0x48], R0 ;  /* 0x00004800ff0075a7 */ /* 0x0005e200080e110c */
[----:B------:R-:W3:Y:S02]  /*2520*/  SYNCS.PHASECHK.TRANS64.TRYWAIT P0, [R3+URZ+0x50], R4 ;  /* 0x00005004030075a7 */ /* 0x000ee400080011ff */
[----:B--23--:R-:W-:Y:S05]  /*2530*/  @!P0 BRA `(.L_x_41) ;  /* 0x0000002c00b88947 */ /* 0x00cfea0003800000 */
.L_x_86:
[C---:B------:R-:W-:Y:S01]  /*2540*/  LEA R0, R6.reuse, UR12, 0x4 ;  /* 0x0000000c06007c11 */ /* 0x040fe2000f8e20ff */
[----:B------:R-:W-:-:S05]  /*2550*/  VIADD R6, R6, 0x1 ;  /* 0x0000000106067836 */ /* 0x000fca0000000000 */
[----:B------:R-:W3:Y:S01]  /*2560*/  LDS R0, [R0+0x3841c] ;  /* 0x03841c0000007984 */ /* 0x000ee20000000800 */
[C---:B----4-:R-:W-:Y:S01]  /*2570*/  ISETP.NE.AND P1, PT, R6.reuse, 0x2, PT ;  /* 0x000000020600780c */ /* 0x050fe20003f25270 */
[----:B------:R4:W-:Y:S06]  /*2580*/  MEMBAR.ALL.CTA ;  /* 0x0000000000007992 */ /* 0x0009ec0000008000 */
[----:B----4-:R-:W4:Y:S01]  /*2590*/  FENCE.VIEW.ASYNC.S ;  /* 0x00000000000073c6 */ /* 0x010f220000000000 */
[----:B------:R-:W-:Y:S02]  /*25a0*/  SEL R4, RZ, 0x1, P1 ;  /* 0x00000001ff047807 */ /* 0x000fe40000800000 */
[----:B------:R-:W-:-:S02]  /*25b0*/  SEL R6, R6, RZ, P1 ;  /* 0x000000ff06067207 */ /* 0x000fc40000800000 */
[----:B------:R-:W-:Y:S01]  /*25c0*/  LOP3.LUT R5, R5, R4, RZ, 0x3c, !PT ;  /* 0x0000000405057212 */ /* 0x000fe200078e3cff */
[----:B----4-:R4:W-:Y:S01]  /*25d0*/  SYNCS.ARRIVE.TRANS64.ART0 RZ, [R3+URZ+0x60], R2 ;  /* 0x0000600203ff79a7 */ /* 0x0109e200085000ff */
[----:B---3--:R-:W-:-:S13]  /*25e0*/  ISETP.NE.AND P0, PT, R0, 0x1, PT ;  /* 0x000000010000780c */ /* 0x008fda0003f05270 */
[----:B----4-:R-:W-:Y:S05]  /*25f0*/  @!P0 BRA `(.L_x_42) ;  /* 0xfffffff800748947 */ /* 0x010fea000383ffff */
.L_x_35:
[----:B------:R-:W-:-:S09]  /*2600*/  UISETP.NE.AND UP0, UPT, UR15, URZ, UPT ;  /* 0x000000ff0f00728c */ /* 0x000fd2000bf05270 */
[----:B------:R-:W-:Y:S05]  /*2610*/  BRA.U UP0, `(.L_x_33) ;  /* 0x0000000100107547 */ /* 0x000fea000b800000 */
[----:B------:R-:W-:-:S06]  /*2620*/  USHF.L.U32 UR35, UR35, 0x1f, URZ ;  /* 0x0000001f23237899 */ /* 0x000fcc00080006ff */
[----:B------:R-:W-:-:S04]  /*2630*/  MOV R0, UR35 ;  /* 0x0000002300007c02 */ /* 0x000fc80008000f00 */
[----:B------:R-:W3:Y:S02]  /*2640*/  SYNCS.PHASECHK.TRANS64.TRYWAIT P0, [UR12+0x48], R0 ;  /* 0x00004800ff0075a7 */ /* 0x000ee4000800110c */
[----:B---3--:R-:W-:Y:S05]  /*2650*/  @!P0 BRA `(.L_x_43) ;  /* 0x0000002c008c8947 */ /* 0x008fea0003800000 */
.L_x_33:
[----:B------:R-:W-:-:S13]  /*2660*/  ISETP.GT.AND P0, PT, R83, 0x3, PT ;  /* 0x000000035300780c */ /* 0x000fda0003f04270 */
[----:B-1----:R-:W-:Y:S05]  /*2670*/  @P0 EXIT ;  /* 0x000000000000094d */ /* 0x002fea0003800000 */
[----:B------:R-:W-:-:S13]  /*2680*/  ISETP.NE.AND P0, PT, R83, RZ, PT ;  /* 0x000000ff5300720c */ /* 0x000fda0003f05270 */
[----:B------:R-:W-:Y:S05]  /*2690*/  @P0 BRA `(.L_x_44) ;  /* 0x0000000000b80947 */ /* 0x000fea0003800000 */
[----:B------:R-:W1:Y:S01]  /*26a0*/  S2UR UR5, SR_CgaCtaId ;  /* 0x00000000000579c3 */ /* 0x000e620000008800 */
[----:B------:R-:W-:Y:S01]  /*26b0*/  NOP ;  /* 0x0000000000007918 */ /* 0x000fe20000000000 */
[----:B------:R-:W-:Y:S02]  /*26c0*/  UMOV UR4, 0x40 ;  /* 0x0000004000047882 */ /* 0x000fe40000000000 */
[----:B-1----:R-:W-:-:S09]  /*26d0*/  ULEA UR4, UR5, UR4, 0x18 ;  /* 0x0000000405047291 */ /* 0x002fd2000f8ec0ff */
[----:B--23--:R-:W1:Y:S01]  /*26e0*/  LDS.U8 R0, [UR4] ;  /* 0x00000004ff007984 */ /* 0x00ce620008000000 */
[----:B------:R-:W-:Y:S02]  /*26f0*/  UMOV UR4, 0x400 ;  /* 0x0000040000047882 */ /* 0x000fe40000000000 */
[----:B------:R-:W-:Y:S01]  /*2700*/  ULEA UR4, UR5, UR4, 0x18 ;  /* 0x0000000405047291 */ /* 0x000fe2000f8ec0ff */
[----:B-1----:R-:W-:-:S13]  /*2710*/  ISETP.NE.AND P0, PT, R0, RZ, PT ;  /* 0x000000ff0000720c */ /* 0x002fda0003f05270 */
[----:B------:R-:W-:Y:S05]  /*2720*/  @P0 BRA `(.L_x_45) ;  /* 0x00000000007c0947 */ /* 0x000fea0003800000 */
[----:B------:R-:W-:-:S13]  /*2730*/  ELECT P0, URZ, PT ;  /* 0x0000000000ff782f */ /* 0x000fda0003800000 */
[----:B------:R-:W-:Y:S05]  /*2740*/  @!P0 BRA `(.L_x_46) ;  /* 0x0000000000848947 */ /* 0x000fea0003800000 */
[----:B------:R-:W-:-:S05]  /*2750*/  UMOV UR6, 0x10 ;  /* 0x0000001000067882 */ /* 0x000fca0000000000 */
[----:B------:R-:W-:Y:S04]  /*2760*/  DEPBAR.LE SB1, 0x36 ;  /* 0x00009d800000791a */ /* 0x000fe80000000000 */
[----:B------:R-:W1:Y:S02]  /*2770*/  UTCATOMSWS.FIND_AND_SET.ALIGN UP0, UR6, UR6 ;  /* 0x00000006000675e3 */ /* 0x000e640008000800 */
[----:B-1----:R-:W-:Y:S01]  /*2780*/  PLOP3.LUT P0, PT, PT, PT, UP0, 0x80, 0x8 ;  /* 0x000000000008781c */ /* 0x002fe20003f0f008 */
[----:B------:R-:W-:-:S03]  /*2790*/  IMAD.U32 R3, RZ, RZ, UR6 ;  /* 0x00000006ff037e24 */ /* 0x000fc6000f8e00ff */
[----:B------:R-:W-:-:S04]  /*27a0*/  SEL R0, RZ, 0xffffffff, !P0 ;  /* 0xffffffffff007807 */ /* 0x000fc80004000000 */
[----:B------:R-:W-:-:S13]  /*27b0*/  ISETP.NE.AND P0, PT, R0, RZ, PT ;  /* 0x000000ff0000720c */ /* 0x000fda0003f05270 */
[----:B------:R-:W-:Y:S05]  /*27c0*/  @P0 BRA `(.L_x_47) ;  /* 0x0000000000240947 */ /* 0x000fea0003800000 */
.L_x_48:
[----:B------:R-:W-:Y:S05]  /*27d0*/  NANOSLEEP 0x64 ;  /* 0x000000640000795d */ /* 0x000fea0003800000 */
[----:B------:R-:W-:-:S05]  /*27e0*/  UMOV UR6, 0x10 ;  /* 0x0000001000067882 */ /* 0x000fca0000000000 */
[----:B------:R-:W-:Y:S04]  /*27f0*/  DEPBAR.LE SB1, 0x36 ;  /* 0x00009d800000791a */ /* 0x000fe80000000000 */
[----:B------:R-:W1:Y:S02]  /*2800*/  UTCATOMSWS.FIND_AND_SET.ALIGN UP0, UR6, UR6 ;  /* 0x00000006000675e3 */ /* 0x000e640008000800 */
[----:B-1----:R-:W-:Y:S01]  /*2810*/  PLOP3.LUT P0, PT, PT, PT, UP0, 0x80, 0x8 ;  /* 0x000000000008781c */ /* 0x002fe20003f0f008 */
[----:B------:R-:W-:-:S03]  /*2820*/  IMAD.U32 R3, RZ, RZ, UR6 ;  /* 0x00000006ff037e24 */ /* 0x000fc6000f8e00ff */
[----:B------:R-:W-:-:S04]  /*2830*/  SEL R0, RZ, 0xffffffff, !P0 ;  /* 0xffffffffff007807 */ /* 0x000fc80004000000 */
[----:B------:R-:W-:-:S13]  /*2840*/  ISETP.NE.AND P0, PT, R0, RZ, PT ;  /* 0x000000ff0000720c */ /* 0x000fda0003f05270 */
[----:B------:R-:W-:Y:S05]  /*2850*/  @!P0 BRA `(.L_x_48) ;  /* 0xfffffffc00dc8947 */ /* 0x000fea000383ffff */
.L_x_47:
[C---:B------:R-:W-:Y:S01]  /*2860*/  R2UR UR7, R3.reuse ;  /* 0x00000000030772ca */ /* 0x040fe200000e0000 */
[----:B------:R-:W-:Y:S01]  /*2870*/  IMAD.MOV.U32 R0, RZ, RZ, 0xffff ;  /* 0x0000ffffff007424 */ /* 0x000fe200078e00ff */
[----:B------:R-:W-:Y:S02]  /*2880*/  UMOV UR6, 0x50 ;  /* 0x0000005000067882 */ /* 0x000fe40000000000 */
[----:B------:R-:W-:Y:S02]  /*2890*/  ULEA UR6, UR5, UR6, 0x18 ;  /* 0x0000000605067291 */ /* 0x000fe4000f8ec0ff */
[----:B------:R-:W-:Y:S01]  /*28a0*/  SHF.L.U32 R0, R0, R3, RZ ;  /* 0x0000000300007219 */ /* 0x000fe200000006ff */
[----:B------:R-:W-:-:S06]  /*28b0*/  IMAD.SHL.U32 R3, R3, 0x20, RZ ;  /* 0x0000002003037824 */ /* 0x000fcc00078e00ff */
[----:B------:R-:W-:-:S04]  /*28c0*/  UIADD3 UR7, UPT, UPT, UR7, 0x10, URZ ;  /* 0x0000001007077890 */ /* 0x000fc8000fffe0ff */
[----:B------:R-:W-:-:S06]  /*28d0*/  USHF.L.U32 UR7, UR14, UR7, URZ ;  /* 0x000000070e077299 */ /* 0x000fcc00080006ff */
[----:B------:R-:W-:-:S05]  /*28e0*/  LOP3.LUT R0, R0, UR7, RZ, 0xfc, !PT ;  /* 0x0000000700007c12 */ /* 0x000fca000f8efcff */
[----:B------:R1:W-:Y:S04]  /*28f0*/  ATOMS.OR RZ, [UR6], R0 ;  /* 0x00000000ffff798c */ /* 0x0003e8000b000006 */
[----:B------:R1:W-:Y:S01]  /*2900*/  STS [UR4+0x78], R3 ;  /* 0x00007803ff007988 */ /* 0x0003e20008000804 */
[----:B------:R-:W-:Y:S05]  /*2910*/  BRA `(.L_x_46) ;  /* 0x0000000000107947 */ /* 0x000fea0003800000 */
.L_x_45:
[----:B------:R-:W-:Y:S02]  /*2920*/  MOV R0, 0xffffffff ;  /* 0xffffffff00007802 */ /* 0x000fe40000000f00 */
[----:B------:R-:W-:-:S03]  /*2930*/  MOV R2, 0x2960 ;  /* 0x0000296000027802 */ /* 0x000fc60000000f00 */
[----:B------:R1:W-:Y:S04]  /*2940*/  STS [UR4+0x78], R0 ;  /* 0x00007800ff007988 */ /* 0x0003e80008000804 */
[----:B-1----:R-:W-:Y:S05]  /*2950*/  CALL.REL.NOINC `($__internal_1_$__cuda_sm10x_tcgen05_guardrail_trap_phase_invalid_during_alloc) ;  /* 0x0000002c003c7944 */ /* 0x002fea0003c00000 */
.L_x_46:
[----:B------:R-:W-:Y:S05]  /*2960*/  WARPSYNC.ALL ;  /* 0x0000000000007948 */ /* 0x000fea0003800000 */
[----:B------:R-:W-:Y:S01]  /*2970*/  NOP ;  /* 0x0000000000007918 */ /* 0x000fe20000000000 */
.L_x_44:
[----:B------:R-:W4:Y:S08]  /*2980*/  S2UR UR4, SR_CgaCtaId ;  /* 0x00000000000479c3 */ /* 0x000f300000008800 */
[----:B------:R-:W-:Y:S06]  /*2990*/  BAR.SYNC.DEFER_BLOCKING 0x3, 0xa0 ;  /* 0x00c2800000007b1d */ /* 0x000fec0000010000 */
[----:B------:R-:W-:-:S02]  /*29a0*/  UMOV UR5, 0x400 ;  /* 0x0000040000057882 */ /* 0x000fc40000000000 */
[----:B----4-:R-:W-:-:S06]  /*29b0*/  ULEA UR4, UR4, UR5, 0x18 ;  /* 0x0000000504047291 */ /* 0x010fcc000f8ec0ff */
[----:B-12---:R-:W-:-:S05]  /*29c0*/  MOV R3, UR4 ;  /* 0x0000000400037c02 */ /* 0x006fca0008000f00 */
[----:B------:R1:W2:Y:S01]  /*29d0*/  LDS R82, [R3+0x78] ;  /* 0x0000780003527984 */ /* 0x0002a20000000800 */
[----:B------:R-:W4:Y:S02]  /*29e0*/  SYNCS.PHASECHK.TRANS64.TRYWAIT P0, [R3+URZ+0x50], RZ ;  /* 0x000050ff030075a7 */ /* 0x000f2400080011ff */
[----:B-12-4-:R-:W-:Y:S05]  /*29f0*/  @!P0 BRA `(.L_x_49) ;  /* 0x0000002800c48947 */ /* 0x016fea0003800000 */
.L_x_88:
[----:B------:R-:W2:Y:S01]  /*2a00*/  LDS.128 R60, [R3+0x38410] ;  /* 0x03841000033c7984 */ /* 0x000ea20000000c00 */
[----:B---3--:R-:W-:Y:S01]  /*2a10*/  HFMA2 R0, -RZ, RZ, 0, 5.9604644775390625e-08 ;  /* 0x00000001ff007431 */ /* 0x008fe200000001ff */
[----:B------:R3:W-:Y:S06]  /*2a20*/  MEMBAR.ALL.CTA ;  /* 0x0000000000007992 */ /* 0x0007ec0000008000 */
[----:B---3--:R-:W3:Y:S02]  /*2a30*/  FENCE.VIEW.ASYNC.S ;  /* 0x00000000000073c6 */ /* 0x008ee40000000000 */
[----:B---3--:R3:W-:Y:S01]  /*2a40*/  SYNCS.ARRIVE.TRANS64.ART0 RZ, [R3+URZ+0x60], R0 ;  /* 0x0000600003ff79a7 */ /* 0x0087e200085000ff */
[----:B--2---:R-:W-:-:S13]  /*2a50*/  ISETP.NE.AND P0, PT, R63, 0x1, PT ;  /* 0x000000013f00780c */ /* 0x004fda0003f05270 */
[----:B---3--:R-:W-:Y:S05]  /*2a60*/  @P0 BRA `(.L_x_50) ;  /* 0x0000002000880947 */ /* 0x008fea0003800000 */
[C---:B------:R-:W-:Y:S01]  /*2a70*/  IMAD.SHL.U32 R4, R66.reuse, 0x20, RZ ;  /* 0x0000002042047824 */ /* 0x040fe200078e00ff */
[----:B------:R-:W-:Y:S01]  /*2a80*/  SHF.R.U32.HI R5, RZ, 0x5, R66 ;  /* 0x00000005ff057819 */ /* 0x000fe20000011642 */
[----:B------:R-:W-:Y:S01]  /*2a90*/  IMAD.SHL.U32 R2, R66, 0x80, RZ ;  /* 0x0000008042027824 */ /* 0x000fe200078e00ff */
[----:B------:R-:W2:Y:S01]  /*2aa0*/  S2UR UR8, SR_CgaCtaId ;  /* 0x00000000000879c3 */ /* 0x000ea20000008800 */
[----:B------:R-:W3:Y:S01]  /*2ab0*/  S2R R64, SR_LANEID ;  /* 0x0000000000407919 */ /* 0x000ee20000000000 */
[----:B------:R-:W-:Y:S01]  /*2ac0*/  LOP3.LUT R4, R4, 0x3e0, RZ, 0xc0, !PT ;  /* 0x000003e004047812 */ /* 0x000fe200078ec0ff */
[----:B------:R-:W-:Y:S01]  /*2ad0*/  IMAD R81, R83, 0x4, R3 ;  /* 0x0000000453517824 */ /* 0x000fe200078e0203 */
[----:B------:R-:W-:Y:S01]  /*2ae0*/  LOP3.LUT R2, R2, 0xf80, RZ, 0xc0, !PT ;  /* 0x00000f8002027812 */ /* 0x000fe200078ec0ff */
[----:B------:R-:W-:Y:S01]  /*2af0*/  IMAD.MOV.U32 R70, RZ, RZ, 0x1 ;  /* 0x00000001ff467424 */ /* 0x000fe200078e00ff */
[----:B------:R-:W-:Y:S01]  /*2b00*/  UMOV UR9, 0x400 ;  /* 0x0000040000097882 */ /* 0x000fe20000000000 */
[C---:B------:R-:W-:Y:S01]  /*2b10*/  IMAD R4, R5.reuse, 0x400, R4 ;  /* 0x0000040005047824 */ /* 0x040fe200078e0204 */
[----:B------:R-:W4:Y:S01]  /*2b20*/  LDCU.64 UR10, c[0x0][0x348] ;  /* 0x00006900ff0a77ac */ /* 0x000f220008000a00 */
[----:B------:R-:W-:-:S02]  /*2b30*/  IMAD R2, R5, 0x1000, R2 ;  /* 0x0000100005027824 */ /* 0x000fc400078e0202 */
[C---:B------:R-:W-:Y:S02]  /*2b40*/  IMAD.IADD R4, R3.reuse, 0x1, R4 ;  /* 0x0000000103047824 */ /* 0x040fe400078e0204 */
[----:B------:R-:W-:Y:S02]  /*2b50*/  IMAD.IADD R2, R3, 0x1, R2 ;  /* 0x0000000103027824 */ /* 0x000fe400078e0202 */
[C---:B------:R-:W-:Y:S02]  /*2b60*/  VIADD R9, R4.reuse, 0x4410 ;  /* 0x0000441004097836 */ /* 0x040fe40000000000 */
[----:B------:R-:W-:Y:S02]  /*2b70*/  VIADD R4, R4, 0x4400 ;  /* 0x0000440004047836 */ /* 0x000fe40000000000 */
[C---:B------:R-:W-:Y:S01]  /*2b80*/  VIADD R7, R2.reuse, 0x430 ;  /* 0x0000043002077836 */ /* 0x040fe20000000000 */
[----:B------:R-:W-:Y:S01]  /*2b90*/  SHF.R.U32.HI R80, RZ, 0x3, R9 ;  /* 0x00000003ff507819 */ /* 0x000fe20000011609 */
[----:B------:R-:W-:Y:S01]  /*2ba0*/  VIADD R6, R2, 0x420 ;  /* 0x0000042002067836 */ /* 0x000fe20000000000 */
[----:B------:R-:W-:Y:S01]  /*2bb0*/  SHF.R.U32.HI R79, RZ, 0x3, R4 ;  /* 0x00000003ff4f7819 */ /* 0x000fe20000011604 */
[----:B------:R-:W-:Y:S01]  /*2bc0*/  IMAD.MOV.U32 R68, RZ, RZ, RZ ;  /* 0x000000ffff447224 */ /* 0x000fe200078e00ff */
[----:B------:R-:W-:Y:S01]  /*2bd0*/  SHF.R.U32.HI R78, RZ, 0x3, R7 ;  /* 0x00000003ff4e7819 */ /* 0x000fe20000011607 */
[----:B------:R-:W-:Y:S01]  /*2be0*/  IMAD.MOV.U32 R67, RZ, RZ, RZ ;  /* 0x000000ffff437224 */ /* 0x000fe200078e00ff */
[----:B------:R-:W-:Y:S01]  /*2bf0*/  LOP3.LUT R79, R4, 0x10, R79, 0x78, !PT ;  /* 0x00000010044f7812 */ /* 0x000fe200078e784f */
[C---:B------:R-:W-:Y:S01]  /*2c00*/  VIADD R4, R2.reuse, 0x400 ;  /* 0x0000040002047836 */ /* 0x040fe20000000000 */
[----:B------:R-:W-:Y:S01]  /*2c10*/  LOP3.LUT R78, R7, 0x70, R78, 0x78, !PT ;  /* 0x00000070074e7812 */ /* 0x000fe200078e784e */
[----:B------:R-:W-:Y:S01]  /*2c20*/  VIADD R7, R2, 0x410 ;  /* 0x0000041002077836 */ /* 0x000fe20000000000 */
[----:B------:R-:W-:Y:S01]  /*2c30*/  SHF.R.U32.HI R77, RZ, 0x3, R6 ;  /* 0x00000003ff4d7819 */ /* 0x000fe20000011606 */
[----:B------:R-:W-:Y:S01]  /*2c40*/  IMAD R72, R5, 0x200000, R82 ;  /* 0x0020000005487824 */ /* 0x000fe200078e0252 */
[----:B------:R-:W-:Y:S01]  /*2c50*/  SHF.R.U32.HI R75, RZ, 0x3, R4 ;  /* 0x00000003ff4b7819 */ /* 0x000fe20000011604 */
[----:B--2---:R-:W-:Y:S01]  /*2c60*/  ULEA UR7, UR8, UR9, 0x18 ;  /* 0x0000000908077291 */ /* 0x004fe2000f8ec0ff */
[----:B------:R-:W-:-:S02]  /*2c70*/  SHF.R.U32.HI R76, RZ, 0x3, R7 ;  /* 0x00000003ff4c7819 */ /* 0x000fc40000011607 */
[----:B------:R-:W-:Y:S01]  /*2c80*/  LOP3.LUT R77, R6, 0x70, R77, 0x78, !PT ;  /* 0x00000070064d7812 */ /* 0x000fe200078e784d */
[C---:B------:R-:W-:Y:S01]  /*2c90*/  VIADD R6, R2.reuse, 0x460 ;  /* 0x0000046002067836 */ /* 0x040fe20000000000 */
[----:B------:R-:W-:Y:S01]  /*2ca0*/  LOP3.LUT R76, R7, 0x70, R76, 0x78, !PT ;  /* 0x00000070074c7812 */ /* 0x000fe200078e784c */
[----:B------:R-:W-:Y:S01]  /*2cb0*/  VIADD R7, R2, 0x470 ;  /* 0x0000047002077836 */ /* 0x000fe20000000000 */
[----:B------:R-:W-:Y:S01]  /*2cc0*/  LOP3.LUT R75, R4, 0x70, R75, 0x78, !PT ;  /* 0x00000070044b7812 */ /* 0x000fe200078e784b */
[C---:B------:R-:W-:Y:S01]  /*2cd0*/  VIADD R4, R2.reuse, 0x450 ;  /* 0x0000045002047836 */ /* 0x040fe20000000000 */
[----:B------:R-:W-:Y:S01]  /*2ce0*/  SHF.R.U32.HI R73, RZ, 0x3, R6 ;  /* 0x00000003ff497819 */ /* 0x000fe20000011606 */
[----:B------:R-:W-:Y:S01]  /*2cf0*/  VIADD R2, R2, 0x440 ;  /* 0x0000044002027836 */ /* 0x000fe20000000000 */
[----:B------:R-:W-:Y:S02]  /*2d00*/  SHF.R.U32.HI R74, RZ, 0x3, R7 ;  /* 0x00000003ff4a7819 */ /* 0x000fe40000011607 */
[----:B------:R-:W-:-:S02]  /*2d10*/  SHF.R.U32.HI R71, RZ, 0x3, R4 ;  /* 0x00000003ff477819 */ /* 0x000fc40000011604 */
[----:B------:R-:W-:Y:S02]  /*2d20*/  SHF.R.U32.HI R69, RZ, 0x3, R2 ;  /* 0x00000003ff457819 */ /* 0x000fe40000011602 */
[----:B------:R-:W-:Y:S02]  /*2d30*/  LOP3.LUT R80, R9, 0x10, R80, 0x78, !PT ;  /* 0x0000001009507812 */ /* 0x000fe400078e7850 */
[----:B------:R-:W-:Y:S02]  /*2d40*/  LOP3.LUT R74, R7, 0x70, R74, 0x78, !PT ;  /* 0x00000070074a7812 */ /* 0x000fe400078e784a */
[----:B------:R-:W-:Y:S02]  /*2d50*/  LOP3.LUT R73, R6, 0x70, R73, 0x78, !PT ;  /* 0x0000007006497812 */ /* 0x000fe400078e7849 */
[----:B------:R-:W-:Y:S02]  /*2d60*/  LOP3.LUT R71, R4, 0x70, R71, 0x78, !PT ;  /* 0x0000007004477812 */ /* 0x000fe400078e7847 */
[----:B---34-:R-:W-:-:S07]  /*2d70*/  LOP3.LUT R69, R2, 0x70, R69, 0x78, !PT ;  /* 0x0000007002457812 */ /* 0x018fce00078e7845 */
.L_x_63:
[----:B----4-:R-:W2:Y:S01]  /*2d80*/  LDC.64 R8, c[0x0][0x750] ;  /* 0x0001d400ff087b82 */ /* 0x010ea20000000a00 */
[----:B------:R-:W-:-:S04]  /*2d90*/  SHF.L.U32 R63, R60, 0x7, RZ ;  /* 0x000000073c3f7819 */ /* 0x000fc800000006ff */
[----:B------:R-:W-:-:S03]  /*2da0*/  IADD3 R7, PT, PT, R63, R66, RZ ;  /* 0x000000423f077210 */ /* 0x000fc60007ffe0ff */
[----:B------:R-:W3:Y:S01]  /*2db0*/  LDC.64 R4, c[0x0][0x758] ;  /* 0x0001d600ff047b82 */ /* 0x000ee20000000a00 */
[----:B--2---:R-:W-:-:S05]  /*2dc0*/  IMAD.WIDE R8, R62, 0x4, R8 ;  /* 0x000000043e087825 */ /* 0x004fca00078e0208 */
[----:B------:R2:W5:Y:S01]  /*2dd0*/  LDG.E R84, desc[UR22][R8.64] ;  /* 0x0000001608547981 */ /* 0x000562000c1e1900 */
[----:B---3--:R-:W-:Y:S01]  /*2de0*/  IMAD.WIDE R6, R7, 0x4, R4 ;  /* 0x0000000407067825 */ /* 0x008fe200078e0204 */
[----:B------:R-:W-:-:S04]  /*2df0*/  SHF.L.U32 R4, R67, 0x1f, RZ ;  /* 0x0000001f43047819 */ /* 0x000fc800000006ff */
[----:B------:R2:W5:Y:S01]  /*2e00*/  LDG.E R60, desc[UR22][R6.64] ;  /* 0x00000016063c7981 */ /* 0x000562000c1e1900 */
[----:B------:R-:W3:Y:S01]  /*2e10*/  SYNCS.PHASECHK.TRANS64.TRYWAIT P0, [R3+URZ+0x40], R4 ;  /* 0x00004004030075a7 */ /* 0x000ee200080011ff */
[----:B------:R-:W-:Y:S02]  /*2e20*/  ISETP.NE.AND P4, PT, R67, RZ, PT ;  /* 0x000000ff4300720c */ /* 0x000fe40003f85270 */
[----:B------:R-:W-:Y:S01]  /*2e30*/  MOV R65, R62 ;  /* 0x0000003e00417202 */ /* 0x000fe20000000f00 */
[----:B--23--:R-:W-:Y:S10]  /*2e40*/  @!P0 BRA `(.L_x_51) ;  /* 0x0000002400c48947 */ /* 0x00cff40003800000 */
.L_x_90:
[----:B------:R-:W-:Y:S01]  /*2e50*/  SHF.R.S32.HI R2, RZ, 0x1f, R62 ;  /* 0x0000001fff027819 */ /* 0x000fe2000001143e */
[----:B------:R-:W-:Y:S01]  /*2e60*/  IMAD R85, R67, 0xd0, R72 ;  /* 0x000000d043557824 */ /* 0x000fe200078e0248 */
[----:B------:R-:W-:Y:S02]  /*2e70*/  CS2R R88, SRZ ;  /* 0x0000000000587805 */ /* 0x000fe4000001ff00 */
[----:B------:R-:W-:-:S07]  /*2e80*/  CS2R R86, SRZ ;  /* 0x0000000000567805 */ /* 0x000fce000001ff00 */
.L_x_58:
[----:B------:R-:W-:Y:S01]  /*2e90*/  IADD3 R62, PT, PT, R88, 0x3, RZ ;  /* 0x00000003583e7810 */ /* 0x000fe20007ffe0ff */
[----:B------:R-:W-:Y:S05]  /*2ea0*/  WARPSYNC.ALL ;  /* 0x0000000000007948 */ /* 0x000fea0003800000 */
[----:B------:R-:W-:Y:S01]  /*2eb0*/  NOP ;  /* 0x0000000000007918 */ /* 0x000fe20000000000 */
[----:B------:R-:W-:Y:S01]  /*2ec0*/  SEL R62, R62, R87, !P4 ;  /* 0x000000573e3e7207 */ /* 0x000fe20006000000 */
[----:B------:R-:W-:Y:S01]  /*2ed0*/  BSSY.RECONVERGENT B0, `(.L_x_52) ;  /* 0x000005a000007945 */ /* 0x000fe20003800200 */
[----:B------:R-:W-:Y:S02]  /*2ee0*/  ISETP.NE.AND P0, PT, R86, RZ, PT ;  /* 0x000000ff5600720c */ /* 0x000fe40003f05270 */
[----:B------:R-:W-:-:S04]  /*2ef0*/  SHF.L.U32 R90, R62, 0x6, RZ ;  /* 0x000000063e5a7819 */ /* 0x000fc800000006ff */
[----:B------:R-:W-:-:S04]  /*2f00*/  IADD3 R4, PT, PT, R85, R90, RZ ;  /* 0x0000005a55047210 */ /* 0x000fc80007ffe0ff */
[----:B------:R-:W-:-:S13]  /*2f10*/  R2UR UR4, R4 ;  /* 0x00000000040472ca */ /* 0x000fda00000e0000 */
[----:B------:R-:W3:Y:S01]  /*2f20*/  LDTM.x32 R28, tmem[UR4+0x20] ;  /* 0x00002004001c79ee */ /* 0x000ee200082c0000 */
[----:B------:R-:W-:Y:S01]  /*2f30*/  R2UR UR4, R4 ;  /* 0x00000000040472ca */ /* 0x000fe200000e0000 */
[C---:B---3-5:R-:W-:Y:S01]  /*2f40*/  FMUL R91, R84.reuse, R28 ;  /* 0x0000001c545b7220 */ /* 0x068fe20000400000 */
[C---:B------:R-:W-:Y:S01]  /*2f50*/  FMUL R92, R84.reuse, R29 ;  /* 0x0000001d545c7220 */ /* 0x040fe20000400000 */
[C---:B------:R-:W-:Y:S01]  /*2f60*/  FMUL R93, R84.reuse, R30 ;  /* 0x0000001e545d7220 */ /* 0x040fe20000400000 */
[C---:B------:R-:W-:Y:S01]  /*2f70*/  FMUL R94, R84.reuse, R31 ;  /* 0x0000001f545e7220 */ /* 0x040fe20000400000 */
[C---:B------:R-:W-:Y:S01]  /*2f80*/  FMUL R95, R84.reuse, R32 ;  /* 0x00000020545f7220 */ /* 0x040fe20000400000 */
[C---:B------:R-:W-:Y:S01]  /*2f90*/  FMUL R96, R84.reuse, R33 ;  /* 0x0000002154607220 */ /* 0x040fe20000400000 */
[C---:B------:R-:W-:Y:S01]  /*2fa0*/  FMUL R97, R84.reuse, R34 ;  /* 0x0000002254617220 */ /* 0x040fe20000400000 */
[C---:B------:R-:W-:Y:S01]  /*2fb0*/  FMUL R98, R84.reuse, R35 ;  /* 0x0000002354627220 */ /* 0x040fe20000400000 */
[----:B------:R-:W-:-:S04]  /*2fc0*/  FMUL R36, R84, R36 ;  /* 0x0000002454247220 */ /* 0x000fc80000400000 */
[----:B--2---:R-:W2:Y:S01]  /*2fd0*/  LDTM.x32 R4, tmem[UR4] ;  /* 0x00000004000479ee */ /* 0x004ea200082c0000 */
[C---:B------:R-:W-:Y:S01]  /*2fe0*/  FMUL R37, R84.reuse, R37 ;  /* 0x0000002554257220 */ /* 0x040fe20000400000 */
        /* <DEDUP_REMOVED lines=22> */
[C---:B--2---:R-:W-:Y:S01]  /*3150*/  FMUL R103, R84.reuse, R8 ;  /* 0x0000000854677220 */ /* 0x044fe20000400000 */
        /* <DEDUP_REMOVED lines=30> */
[----:B------:R-:W-:Y:S01]  /*3340*/  FMUL R35, R84, R35 ;  /* 0x0000002354237220 */ /* 0x000fe20000400000 */
[----:B------:R-:W-:-:S02]  /*3350*/  F2FP.BF16.F32.PACK_AB R8, R92, R91 ;  /* 0x0000005b5c08723e */ /* 0x000fc400000010ff */
[----:B------:R-:W-:Y:S02]  /*3360*/  F2FP.BF16.F32.PACK_AB R9, R94, R93 ;  /* 0x0000005d5e09723e */ /* 0x000fe400000010ff */
[----:B------:R-:W-:Y:S02]  /*3370*/  F2FP.BF16.F32.PACK_AB R10, R96, R95 ;  /* 0x0000005f600a723e */ /* 0x000fe400000010ff */
[----:B------:R-:W-:Y:S02]  /*3380*/  F2FP.BF16.F32.PACK_AB R11, R98, R97 ;  /* 0x00000061620b723e */ /* 0x000fe400000010ff */
[----:B------:R-:W-:Y:S02]  /*3390*/  F2FP.BF16.F32.PACK_AB R12, R37, R36 ;  /* 0x00000024250c723e */ /* 0x000fe400000010ff */
[----:B------:R-:W-:Y:S02]  /*33a0*/  F2FP.BF16.F32.PACK_AB R13, R39, R38 ;  /* 0x00000026270d723e */ /* 0x000fe400000010ff */
[----:B------:R-:W-:-:S02]  /*33b0*/  F2FP.BF16.F32.PACK_AB R14, R41, R40 ;  /* 0x00000028290e723e */ /* 0x000fc400000010ff */
[----:B------:R-:W-:Y:S02]  /*33c0*/  F2FP.BF16.F32.PACK_AB R15, R43, R42 ;  /* 0x0000002a2b0f723e */ /* 0x000fe400000010ff */
[----:B------:R-:W-:Y:S02]  /*33d0*/  F2FP.BF16.F32.PACK_AB R16, R45, R44 ;  /* 0x0000002c2d10723e */ /* 0x000fe400000010ff */
[----:B------:R-:W-:Y:S02]  /*33e0*/  F2FP.BF16.F32.PACK_AB R17, R47, R46 ;  /* 0x0000002e2f11723e */ /* 0x000fe400000010ff */
[----:B------:R-:W-:Y:S02]  /*33f0*/  F2FP.BF16.F32.PACK_AB R18, R49, R48 ;  /* 0x000000303112723e */ /* 0x000fe400000010ff */
[----:B------:R-:W-:Y:S01]  /*3400*/  F2FP.BF16.F32.PACK_AB R19, R51, R50 ;  /* 0x000000323313723e */ /* 0x000fe200000010ff */
[----:B------:R-:W-:Y:S06]  /*3410*/  @P0 BRA `(.L_x_53) ;  /* 0x0000000000140947 */ /* 0x000fec0003800000 */
[----:B------:R-:W-:Y:S01]  /*3420*/  ELECT P0, URZ, PT ;  /* 0x0000000000ff782f */ /* 0x000fe20003800000 */
[----:B------:R-:W-:Y:S01]  /*3430*/  NOP ;  /* 0x0000000000007918 */ /* 0x000fe20000000000 */
[----:B------:R-:W-:-:S11]  /*3440*/  LOP3.LUT R67, R67, 0x1, RZ, 0x3c, !PT ;  /* 0x0000000143437812 */ /* 0x000fd600078e3cff */
[----:B------:R-:W-:-:S04]  /*3450*/  @P0 IMAD.MOV.U32 R4, RZ, RZ, 0x1 ;  /* 0x00000001ff040424 */ /* 0x000fc800078e00ff */
[----:B------:R2:W-:Y:S03]  /*3460*/  @P0 SYNCS.ARRIVE.TRANS64.ART0 RZ, [R3+URZ+0x48], R4 ;  /* 0x0000480403ff09a7 */ /* 0x0005e600085000ff */
.L_x_53:
[----:B------:R-:W-:Y:S05]  /*3470*/  BSYNC.RECONVERGENT B0 ;  /* 0x0000000000007941 */ /* 0x000fea0003800200 */
.L_x_52:
[----:B------:R-:W-:Y:S01]  /*3480*/  F2FP.BF16.F32.PACK_AB R20, R53, R52 ;  /* 0x000000343514723e */ /* 0x000fe200000010ff */
[----:B------:R3:W-:Y:S01]  /*3490*/  STS.128 [R69], R8 ;  /* 0x0000000845007388 */ /* 0x0007e20000000c00 */
[----:B------:R-:W-:Y:S02]  /*34a0*/  F2FP.BF16.F32.PACK_AB R21, R55, R54 ;  /* 0x000000363715723e */ /* 0x000fe400000010ff */
[----:B------:R-:W-:Y:S01]  /*34b0*/  F2FP.BF16.F32.PACK_AB R22, R57, R56 ;  /* 0x000000383916723e */ /* 0x000fe200000010ff */
[----:B------:R4:W-:Y:S01]  /*34c0*/  STS.128 [R71], R12 ;  /* 0x0000000c47007388 */ /* 0x0009e20000000c00 */
[----:B------:R-:W-:Y:S02]  /*34d0*/  F2FP.BF16.F32.PACK_AB R23, R59, R58 ;  /* 0x0000003a3b17723e */ /* 0x000fe400000010ff */
[----:B--2---:R-:W-:Y:S01]  /*34e0*/  F2FP.BF16.F32.PACK_AB R4, R100, R99 ;  /* 0x000000636404723e */ /* 0x004fe200000010ff */
[----:B------:R2:W-:Y:S01]  /*34f0*/  STS.128 [R73], R16 ;  /* 0x0000001049007388 */ /* 0x0005e20000000c00 */
[----:B------:R-:W-:-:S02]  /*3500*/  F2FP.BF16.F32.PACK_AB R5, R102, R101 ;  /* 0x000000656605723e */ /* 0x000fc400000010ff */
[----:B------:R-:W-:Y:S01]  /*3510*/  F2FP.BF16.F32.PACK_AB R6, R104, R103 ;  /* 0x000000676806723e */ /* 0x000fe200000010ff */
[----:B------:R1:W-:Y:S01]  /*3520*/  STS.128 [R74], R20 ;  /* 0x000000144a007388 */ /* 0x0003e20000000c00 */
[----:B------:R-:W-:Y:S02]  /*3530*/  F2FP.BF16.F32.PACK_AB R7, R106, R105 ;  /* 0x000000696a07723e */ /* 0x000fe400000010ff */
[----:B------:R-:W-:Y:S02]  /*3540*/  ISETP.NE.AND P2, PT, R83, RZ, PT ;  /* 0x000000ff5300720c */ /* 0x000fe40003f45270 */
[C---:B------:R-:W-:Y:S01]  /*3550*/  ISETP.GE.U32.AND P3, PT, R86.reuse, 0x6, PT ;  /* 0x000000065600780c */ /* 0x040fe20003f66070 */
[----:B------:R1:W-:Y:S01]  /*3560*/  STS.128 [R75], R4 ;  /* 0x000000044b007388 */ /* 0x0003e20000000c00 */
[----:B------:R-:W-:Y:S01]  /*3570*/  VIADD R86, R86, 0x2 ;  /* 0x0000000256567836 */ /* 0x000fe20000000000 */
[----:B---3--:R-:W-:Y:S02]  /*3580*/  F2FP.BF16.F32.PACK_AB R8, R108, R107 ;  /* 0x0000006b6c08723e */ /* 0x008fe400000010ff */
[----:B------:R-:W-:-:S02]  /*3590*/  F2FP.BF16.F32.PACK_AB R9, R110, R109 ;  /* 0x0000006d6e09723e */ /* 0x000fc400000010ff */
[----:B------:R-:W-:Y:S02]  /*35a0*/  F2FP.BF16.F32.PACK_AB R10, R112, R111 ;  /* 0x0000006f700a723e */ /* 0x000fe400000010ff */
[----:B------:R-:W-:Y:S02]  /*35b0*/  F2FP.BF16.F32.PACK_AB R11, R114, R113 ;  /* 0x00000071720b723e */ /* 0x000fe400000010ff */
[----:B----4-:R-:W-:Y:S02]  /*35c0*/  F2FP.BF16.F32.PACK_AB R12, R116, R115 ;  /* 0x00000073740c723e */ /* 0x010fe400000010ff */
[----:B------:R-:W-:Y:S01]  /*35d0*/  F2FP.BF16.F32.PACK_AB R13, R118, R117 ;  /* 0x00000075760d723e */ /* 0x000fe200000010ff */
[----:B------:R1:W-:Y:S01]  /*35e0*/  STS.128 [R76], R8 ;  /* 0x000000084c007388 */ /* 0x0003e20000000c00 */
[----:B------:R-:W-:Y:S02]  /*35f0*/  F2FP.BF16.F32.PACK_AB R14, R25, R24 ;  /* 0x00000018190e723e */ /* 0x000fe400000010ff */
[----:B------:R-:W-:-:S02]  /*3600*/  F2FP.BF16.F32.PACK_AB R15, R27, R26 ;  /* 0x0000001a1b0f723e */ /* 0x000fc400000010ff */
[----:B--2---:R-:W-:Y:S02]  /*3610*/  F2FP.BF16.F32.PACK_AB R16, R29, R28 ;  /* 0x0000001c1d10723e */ /* 0x004fe400000010ff */
[----:B------:R-:W-:Y:S01]  /*3620*/  F2FP.BF16.F32.PACK_AB R17, R31, R30 ;  /* 0x0000001e1f11723e */ /* 0x000fe200000010ff */
[----:B------:R1:W-:Y:S01]  /*3630*/  STS.128 [R77], R12 ;  /* 0x0000000c4d007388 */ /* 0x0003e20000000c00 */
[----:B------:R-:W-:Y:S02]  /*3640*/  F2FP.BF16.F32.PACK_AB R18, R33, R32 ;  /* 0x000000202112723e */ /* 0x000fe400000010ff */
[----:B------:R-:W-:-:S05]  /*3650*/  F2FP.BF16.F32.PACK_AB R19, R35, R34 ;  /* 0x000000222313723e */ /* 0x000fca00000010ff */
[----:B------:R1:W-:Y:S01]  /*3660*/  STS.128 [R78], R16 ;  /* 0x000000104e007388 */ /* 0x0003e20000000c00 */
[----:B------:R2:W-:Y:S06]  /*3670*/  MEMBAR.ALL.CTA ;  /* 0x0000000000007992 */ /* 0x0005ec0000008000 */
[----:B--2---:R-:W2:Y:S02]  /*3680*/  FENCE.VIEW.ASYNC.S ;  /* 0x00000000000073c6 */ /* 0x004ea40000000000 */
[----:B--2---:R-:W-:Y:S06]  /*3690*/  BAR.SYNC.DEFER_BLOCKING 0x2, 0x80 ;  /* 0x0082000000007b1d */ /* 0x004fec0000010000 */
[----:B------:R-:W-:Y:S05]  /*36a0*/  @P2 BRA `(.L_x_54) ;  /* 0x0000000000442947 */ /* 0x000fea0003800000 */
[----:B------:R-:W-:Y:S01]  /*36b0*/  UIADD3 UR12, UP0, UPT, UR10, 0x240, URZ ;  /* 0x000002400a0c7890 */ /* 0x000fe2000ff1e0ff */
[----:B------:R-:W-:Y:S01]  /*36c0*/  PLOP3.LUT P0, PT, PT, PT, PT, 0x80, 0x8 ;  /* 0x000000000008781c */ /* 0x000fe20003f0f070 */
[----:B------:R-:W-:Y:S01]  /*36d0*/  IMAD R90, R61, 0x100, R90 ;  /* 0x000001003d5a7824 */ /* 0x000fe200078e025a */
[----:B-1----:R-:W-:Y:S01]  /*36e0*/  IADD3 R4, PT, PT, R3, 0x400, RZ ;  /* 0x0000040003047810 */ /* 0x002fe20007ffe0ff */
[----:B------:R-:W-:-:S12]  /*36f0*/  UIADD3.X UR13, UPT, UPT, URZ, UR11, URZ, UP0, !UPT ;  /* 0x0000000bff0d7290 */ /* 0x000fd800087fe4ff */
.L_x_55:
[----:B------:R-:W-:Y:S02]  /*3700*/  PLOP3.LUT P1, PT, P1, P0, PT, 0xf2, 0x2f ;  /* 0x00000000002f781c */ /* 0x000fe40000f21e72 */
[----:B------:R-:W-:-:S08]  /*3710*/  @P0 R2UR P1, UR6, R63 ;  /* 0x000000003f0602ca */ /* 0x000fd00000020000 */
[----:B------:R-:W-:Y:S02]  /*3720*/  PLOP3.LUT P1, PT, P1, P0, PT, 0xf2, 0x2f ;  /* 0x00000000002f781c */ /* 0x000fe40000f21e72 */
[----:B------:R-:W-:-:S08]  /*3730*/  @P0 R2UR.OR P1, UR5, R90 ;  /* 0x000000005a0502ca */ /* 0x000fd00000120000 */
[----:B------:R-:W-:Y:S02]  /*3740*/  PLOP3.LUT P1, PT, P1, P0, PT, 0xf2, 0x2f ;  /* 0x00000000002f781c */ /* 0x000fe40000f21e72 */
[----:B------:R-:W-:-:S08]  /*3750*/  @P0 R2UR.OR P1, UR4, R4 ;  /* 0x00000000040402ca */ /* 0x000fd00000120000 */
[----:B------:R-:W-:Y:S02]  /*3760*/  @P0 PLOP3.LUT P0, PT, P1, PT, PT, 0x80, 0x8 ;  /* 0x000000000008081c */ /* 0x000fe40000f0f070 */
[----:B------:R-:W-:-:S03]  /*3770*/  PLOP3.LUT P1, PT, PT, PT, PT, 0x80, 0x8 ;  /* 0x000000000008781c */ /* 0x000fc60003f2f070 */
[----:B------:R1:W-:Y:S08]  /*3780*/  UTMASTG.2D [UR4], [UR12], desc[URZ] ;  /* 0x0000ff040c0073b5 */ /* 0x0003f00008009000 */
[----:B-1----:R-:W-:Y:S05]  /*3790*/  @P0 BRA.U.ANY `(.L_x_55) ;  /* 0xfffffffd00d80947 */ /* 0x002fea000393ffff */
[----:B------:R0:W-:Y:S01]  /*37a0*/  UTMACMDFLUSH ;  /* 0x00000000000079b7 */ /* 0x0001e20000000000 */
[----:B------:R-:W-:-:S04]  /*37b0*/  DEPBAR.LE SB0, 0x0 ;  /* 0x000080000000791a */ /* 0x000fc80000000000 */
.L_x_54:
[----:B------:R-:W-:Y:S01]  /*37c0*/  FMUL R129, R99, -1.4426950216293334961 ;  /* 0xbfb8aa3b63817820 */ /* 0x000fe20000400000 */
[----:B------:R-:W-:Y:S01]  /*37d0*/  FMUL R128, R100, -1.4426950216293334961 ;  /* 0xbfb8aa3b64807820 */ /* 0x000fe20000400000 */
[----:B------:R-:W-:Y:S01]  /*37e0*/  FMUL R127, R101, -1.4426950216293334961 ;  /* 0xbfb8aa3b657f7820 */ /* 0x000fe20000400000 */
[----:B------:R-:W-:Y:S01]  /*37f0*/  FMUL R126, R102, -1.4426950216293334961 ;  /* 0xbfb8aa3b667e7820 */ /* 0x000fe20000400000 */
[----:B------:R-:W-:Y:S01]  /*3800*/  FMUL R125, R103, -1.4426950216293334961 ;  /* 0xbfb8aa3b677d7820 */ /* 0x000fe20000400000 */
[----:B------:R-:W-:Y:S01]  /*3810*/  FMUL R124, R104, -1.4426950216293334961 ;  /* 0xbfb8aa3b687c7820 */ /* 0x000fe20000400000 */
[----:B------:R-:W2:Y:S01]  /*3820*/  MUFU.EX2 R129, R129 ;  /* 0x0000008100817308 */ /* 0x000ea20000000800 */
[----:B------:R-:W-:Y:S01]  /*3830*/  FMUL R123, R105, -1.4426950216293334961 ;  /* 0xbfb8aa3b697b7820 */ /* 0x000fe20000400000 */
[----:B------:R-:W-:Y:S01]  /*3840*/  FMUL R122, R106, -1.4426950216293334961 ;  /* 0xbfb8aa3b6a7a7820 */ /* 0x000fe20000400000 */
[----:B------:R-:W-:Y:S01]  /*3850*/  FMUL R121, R107, -1.4426950216293334961 ;  /* 0xbfb8aa3b6b797820 */ /* 0x000fe20000400000 */
[----:B------:R-:W-:Y:S01]  /*3860*/  FMUL R120, R108, -1.4426950216293334961 ;  /* 0xbfb8aa3b6c787820 */ /* 0x000fe20000400000 */
[----:B------:R-:W-:Y:S01]  /*3870*/  FMUL R119, R109, -1.4426950216293334961 ;  /* 0xbfb8aa3b6d777820 */ /* 0x000fe20000400000 */
[----:B------:R-:W-:Y:S01]  /*3880*/  FMUL R90, R110, -1.4426950216293334961 ;  /* 0xbfb8aa3b6e5a7820 */ /* 0x000fe20000400000 */
[----:B-1----:R-:W-:Y:S01]  /*3890*/  FMUL R8, R31, -1.4426950216293334961 ;  /* 0xbfb8aa3b1f087820 */ /* 0x002fe20000400000 */
[----:B------:R-:W1:Y:S01]  /*38a0*/  MUFU.EX2 R128, R128 ;  /* 0x0000008000807308 */ /* 0x000e620000000800 */
[----:B------:R-:W-:Y:S01]  /*38b0*/  FMUL R9, R30, -1.4426950216293334961 ;  /* 0xbfb8aa3b1e097820 */ /* 0x000fe20000400000 */
[----:B------:R-:W-:Y:S01]  /*38c0*/  FMUL R6, R33, -1.4426950216293334961 ;  /* 0xbfb8aa3b21067820 */ /* 0x000fe20000400000 */
[----:B------:R-:W-:Y:S01]  /*38d0*/  FMUL R23, R111, -1.4426950216293334961 ;  /* 0xbfb8aa3b6f177820 */ /* 0x000fe20000400000 */
[----:B------:R-:W-:Y:S01]  /*38e0*/  FMUL R22, R112, -1.4426950216293334961 ;  /* 0xbfb8aa3b70167820 */ /* 0x000fe20000400000 */
[----:B------:R-:W-:Y:S01]  /*38f0*/  FMUL R21, R113, -1.4426950216293334961 ;  /* 0xbfb8aa3b71157820 */ /* 0x000fe20000400000 */
[----:B------:R-:W-:Y:S01]  /*3900*/  FMUL R20, R114, -1.4426950216293334961 ;  /* 0xbfb8aa3b72147820 */ /* 0x000fe20000400000 */
[----:B------:R-:W-:Y:S01]  /*3910*/  FMUL R4, R35, -1.4426950216293334961 ;  /* 0xbfb8aa3b23047820 */ /* 0x000fe20000400000 */
[----:B------:R-:W3:Y:S01]  /*3920*/  MUFU.EX2 R127, R127 ;  /* 0x0000007f007f7308 */ /* 0x000ee20000000800 */
[----:B------:R-:W-:Y:S01]  /*3930*/  FMUL R10, R29, -1.4426950216293334961 ;  /* 0xbfb8aa3b1d0a7820 */ /* 0x000fe20000400000 */
[----:B------:R-:W-:Y:S01]  /*3940*/  FMUL R16, R118, -1.4426950216293334961 ;  /* 0xbfb8aa3b76107820 */ /* 0x000fe20000400000 */
[----:B------:R-:W-:Y:S01]  /*3950*/  FMUL R12, R27, -1.4426950216293334961 ;  /* 0xbfb8aa3b1b0c7820 */ /* 0x000fe20000400000 */
[----:B------:R-:W-:Y:S01]  /*3960*/  FMUL R19, R115, -1.4426950216293334961 ;  /* 0xbfb8aa3b73137820 */ /* 0x000fe20000400000 */
[----:B------:R-:W-:Y:S01]  /*3970*/  FMUL R18, R116, -1.4426950216293334961 ;  /* 0xbfb8aa3b74127820 */ /* 0x000fe20000400000 */
[----:B------:R-:W-:Y:S01]  /*3980*/  FMUL R11, R28, -1.4426950216293334961 ;  /* 0xbfb8aa3b1c0b7820 */ /* 0x000fe20000400000 */
[----:B------:R-:W-:Y:S01]  /*3990*/  FMUL R17, R117, -1.4426950216293334961 ;  /* 0xbfb8aa3b75117820 */ /* 0x000fe20000400000 */
[----:B------:R-:W4:Y:S01]  /*39a0*/  MUFU.EX2 R126, R126 ;  /* 0x0000007e007e7308 */ /* 0x000f220000000800 */
[----:B--2---:R-:W-:Y:S01]  /*39b0*/  FADD R130, R129, 1 ;  /* 0x3f80000081827421 */ /* 0x004fe20000000000 */
[----:B------:R-:W-:Y:S01]  /*39c0*/  FMUL R7, R32, -1.4426950216293334961 ;  /* 0xbfb8aa3b20077820 */ /* 0x000fe20000400000 */
[----:B-1----:R-:W-:Y:S01]  /*39d0*/  FADD R129, R128, 1 ;  /* 0x3f80000080817421 */ /* 0x002fe20000000000 */
[----:B------:R-:W-:Y:S01]  /*39e0*/  FMUL R14, R25, -1.4426950216293334961 ;  /* 0xbfb8aa3b190e7820 */ /* 0x000fe20000400000 */
[----:B------:R-:W-:Y:S01]  /*39f0*/  FMUL R13, R26, -1.4426950216293334961 ;  /* 0xbfb8aa3b1a0d7820 */ /* 0x000fe20000400000 */
[----:B------:R-:W-:Y:S01]  /*3a00*/  FMUL R5, R34, -1.4426950216293334961 ;  /* 0xbfb8aa3b22057820 */ /* 0x000fe20000400000 */
[----:B------:R-:W-:Y:S01]  /*3a10*/  FMUL R15, R24, -1.4426950216293334961 ;  /* 0xbfb8aa3b180f7820 */ /* 0x000fe20000400000 */
[----:B------:R-:W1:Y:S01]  /*3a20*/  MUFU.EX2 R125, R125 ;  /* 0x0000007d007d7308 */ /* 0x000e620000000800 */
[----:B---3--:R-:W-:Y:S01]  /*3a30*/  FADD R128, R127, 1 ;  /* 0x3f8000007f807421 */ /* 0x008fe20000000000 */
[----:B------:R-:W-:Y:S06]  /*3a40*/  BAR.SYNC.DEFER_BLOCKING 0x2, 0x80 ;  /* 0x0082000000007b1d */ /* 0x000fec0000010000 */
[----:B------:R-:W2:Y:S01]  /*3a50*/  MUFU.EX2 R124, R124 ;  /* 0x0000007c007c7308 */ /* 0x000ea20000000800 */
[----:B----4-:R-:W-:-:S07]  /*3a60*/  FADD R127, R126, 1 ;  /* 0x3f8000007e7f7421 */ /* 0x010fce0000000000 */
[----:B------:R-:W3:Y:S01]  /*3a70*/  MUFU.EX2 R123, R123 ;  /* 0x0000007b007b7308 */ /* 0x000ee20000000800 */
[----:B-1----:R-:W-:-:S07]  /*3a80*/  FADD R126, R125, 1 ;  /* 0x3f8000007d7e7421 */ /* 0x002fce0000000000 */
[----:B------:R-:W1:Y:S01]  /*3a90*/  MUFU.EX2 R122, R122 ;  /* 0x0000007a007a7308 */ /* 0x000e620000000800 */
[----:B--2---:R-:W-:-:S07]  /*3aa0*/  FADD R125, R124, 1 ;  /* 0x3f8000007c7d7421 */ /* 0x004fce0000000000 */
[----:B------:R-:W2:Y:S01]  /*3ab0*/  MUFU.EX2 R121, R121 ;  /* 0x0000007900797308 */ /* 0x000ea20000000800 */
[----:B---3--:R-:W-:-:S07]  /*3ac0*/  FADD R124, R123, 1 ;  /* 0x3f8000007b7c7421 */ /* 0x008fce0000000000 */
        /* <DEDUP_REMOVED lines=46> */
[----:B------:R-:W2:Y:S01]  /*3db0*/  MUFU.RCP R120, R120 ;  /* 0x0000007800787308 */ /* 0x000ea20000001000 */
[----:B---3--:R-:W-:-:S07]  /*3dc0*/  FADD R5, R5, 1 ;  /* 0x3f80000005057421 */ /* 0x008fce0000000000 */
[----:B------:R-:W3:Y:S01]  /*3dd0*/  MUFU.RCP R119, R119 ;  /* 0x0000007700777308 */ /* 0x000ee20000001000 */
[----:B-1----:R-:W-:-:S07]  /*3de0*/  FADD R15, R15, 1 ;  /* 0x3f8000000f0f7421 */ /* 0x002fce0000000000 */
[----:B------:R-:W1:Y:S01]  /*3df0*/  MUFU.RCP R8, R8 ;  /* 0x0000000800087308 */ /* 0x000e620000001000 */
[----:B--2---:R-:W-:-:S04]  /*3e00*/  FMUL R109, R109, R120 ;  /* 0x000000786d6d7220 */ /* 0x004fc80000400000 */
[----:B------:R-:W-:-:S03]  /*3e10*/  FMUL R109, R38, R109 ;  /* 0x0000006d266d7220 */ /* 0x000fc60000400000 */
[----:B------:R-:W2:Y:S01]  /*3e20*/  MUFU.RCP R9, R9 ;  /* 0x0000000900097308 */ /* 0x000ea20000001000 */
[----:B---3--:R-:W-:Y:S01]  /*3e30*/  FMUL R110, R110, R119 ;  /* 0x000000776e6e7220 */ /* 0x008fe20000400000 */
[----:B------:R-:W-:-:S03]  /*3e40*/  FMUL R109, R60, R109 ;  /* 0x0000006d3c6d7220 */ /* 0x000fc60000400000 */
[----:B------:R-:W-:-:S03]  /*3e50*/  FMUL R39, R39, R110 ;  /* 0x0000006e27277220 */ /* 0x000fc60000400000 */
[----:B------:R-:W3:Y:S01]  /*3e60*/  MUFU.RCP R6, R6 ;  /* 0x0000000600067308 */ /* 0x000ee20000001000 */
[----:B-1----:R-:W-:-:S04]  /*3e70*/  FMUL R8, R31, R8 ;  /* 0x000000081f087220 */ /* 0x002fc80000400000 */
[----:B------:R-:W-:-:S03]  /*3e80*/  FMUL R55, R55, R8 ;  /* 0x0000000837377220 */ /* 0x000fc60000400000 */
[----:B------:R-:W1:Y:S01]  /*3e90*/  MUFU.RCP R128, R128 ;  /* 0x0000008000807308 */ /* 0x000e620000001000 */
[----:B--2---:R-:W-:Y:S01]  /*3ea0*/  FMUL R9, R30, R9 ;  /* 0x000000091e097220 */ /* 0x004fe20000400000 */
[----:B------:R-:W-:-:S03]  /*3eb0*/  FMUL R55, R60, R55 ;  /* 0x000000373c377220 */ /* 0x000fc60000400000 */
[----:B------:R-:W-:-:S03]  /*3ec0*/  FMUL R9, R54, R9 ;  /* 0x0000000936097220 */ /* 0x000fc60000400000 */
[----:B------:R-:W2:Y:S01]  /*3ed0*/  MUFU.RCP R127, R127 ;  /* 0x0000007f007f7308 */ /* 0x000ea20000001000 */
[----:B---3--:R-:W-:Y:S01]  /*3ee0*/  FMUL R6, R33, R6 ;  /* 0x0000000621067220 */ /* 0x008fe20000400000 */
[----:B------:R-:W-:-:S03]  /*3ef0*/  FMUL R8, R60, R9 ;  /* 0x000000093c087220 */ /* 0x000fc60000400000 */
[----:B------:R-:W-:Y:S01]  /*3f00*/  FMUL R57, R57, R6 ;  /* 0x0000000639397220 */ /* 0x000fe20000400000 */
[C---:B------:R-:W-:Y:S02]  /*3f10*/  FMUL R6, R60.reuse, R39 ;  /* 0x000000273c067220 */ /* 0x040fe40000400000 */
[----:B------:R-:W3:Y:S01]  /*3f20*/  MUFU.RCP R22, R22 ;  /* 0x0000001600167308 */ /* 0x000ee20000001000 */
[----:B-1----:R-:W-:Y:S01]  /*3f30*/  FMUL R128, R101, R128 ;  /* 0x0000008065807220 */ /* 0x002fe20000400000 */
[----:B------:R-:W-:-:S03]  /*3f40*/  FMUL R57, R60, R57 ;  /* 0x000000393c397220 */ /* 0x000fc60000400000 */
        /* <DEDUP_REMOVED lines=8> */
[----:B------:R-:W-:-:S03]  /*3fd0*/  FMUL R113, R42, R113 ;  /* 0x000000712a717220 */ /* 0x000fc60000400000 */
[----:B------:R-:W3:Y:S01]  /*3fe0*/  MUFU.RCP R4, R4 ;  /* 0x0000000400047308 */ /* 0x000ee20000001000 */
[----:B-1----:R-:W-:Y:S01]  /*3ff0*/  FMUL R114, R114, R21 ;  /* 0x0000001572727220 */ /* 0x002fe20000400000 */
[----:B------:R-:W-:-:S03]  /*4000*/  FMUL R113, R60, R113 ;  /* 0x000000713c717220 */ /* 0x000fc60000400000 */
[----:B------:R-:W-:-:S03]  /*4010*/  FMUL R43, R43, R114 ;  /* 0x000000722b2b7220 */ /* 0x000fc60000400000 */
[----:B------:R-:W1:Y:S01]  /*4020*/  MUFU.RCP R130, R130 ;  /* 0x0000008200827308 */ /* 0x000e620000001000 */
[----:B--2---:R-:W-:-:S04]  /*4030*/  FMUL R118, R118, R17 ;  /* 0x0000001176767220 */ /* 0x004fc80000400000 */
[----:B------:R-:W-:-:S03]  /*4040*/  FMUL R47, R47, R118 ;  /* 0x000000762f2f7220 */ /* 0x000fc60000400000 */
[----:B------:R-:W2:Y:S01]  /*4050*/  MUFU.RCP R129, R129 ;  /* 0x0000008100817308 */ /* 0x000ea20000001000 */
[----:B---3--:R-:W-:Y:S01]  /*4060*/  FMUL R4, R35, R4 ;  /* 0x0000000423047220 */ /* 0x008fe20000400000 */
[----:B------:R-:W-:-:S03]  /*4070*/  FMUL R47, R60, R47 ;  /* 0x0000002f3c2f7220 */ /* 0x000fc60000400000 */
[----:B------:R-:W-:Y:S01]  /*4080*/  FMUL R59, R59, R4 ;  /* 0x000000043b3b7220 */ /* 0x000fe20000400000 */
[----:B------:R-:W-:Y:S02]  /*4090*/  FMNMX.NAN R4, |R6|, |R55|, !PT ;  /* 0x4000003706047209 */ /* 0x000fe40007820200 */
        /* <DEDUP_REMOVED lines=9> */
[----:B---3--:R-:W-:-:S04]  /*4130*/  FMUL R10, R29, R10 ;  /* 0x0000000a1d0a7220 */ /* 0x008fc80000400000 */
[----:B------:R-:W-:Y:S01]  /*4140*/  FMUL R53, R53, R10 ;  /* 0x0000000a35357220 */ /* 0x000fe20000400000 */
[----:B------:R-:W-:Y:S02]  /*4150*/  F2FP.SATFINITE.E4M3.F32.PACK_AB_MERGE_C R10, R6, R109, RZ ;  /* 0x0000006d060a723e */ /* 0x000fe400048070ff */
[----:B------:R-:W3:Y:S01]  /*4160*/  MUFU.RCP R123, R123 ;  /* 0x0000007b007b7308 */ /* 0x000ee20000001000 */
[----:B-1----:R-:W-:Y:S01]  /*4170*/  FMUL R12, R27, R12 ;  /* 0x0000000c1b0c7220 */ /* 0x002fe20000400000 */
[----:B------:R-:W-:Y:S01]  /*4180*/  F2FP.SATFINITE.E4M3.F32.PACK_AB_MERGE_C R6, R55, R8, RZ ;  /* 0x000000083706723e */ /* 0x000fe200048070ff */
[C---:B------:R-:W-:Y:S02]  /*4190*/  FMUL R53, R60.reuse, R53 ;  /* 0x000000353c357220 */ /* 0x040fe40000400000 */
[----:B------:R-:W-:Y:S01]  /*41a0*/  FMUL R51, R51, R12 ;  /* 0x0000000c33337220 */ /* 0x000fe20000400000 */
[----:B------:R-:W-:Y:S01]  /*41b0*/  FMNMX.NAN R12, |R109|, |R8|, !PT ;  /* 0x400000086d0c7209 */ /* 0x000fe20007820200 */
[----:B------:R-:W-:Y:S01]  /*41c0*/  FMUL R8, R60, R43 ;  /* 0x0000002b3c087220 */ /* 0x000fe20000400000 */
[----:B------:R-:W1:Y:S01]  /*41d0*/  MUFU.RCP R90, R90 ;  /* 0x0000005a005a7308 */ /* 0x000e620000001000 */
[----:B--2---:R-:W-:-:S03]  /*41e0*/  FMUL R11, R28, R11 ;  /* 0x0000000b1c0b7220 */ /* 0x004fc60000400000 */
[----:B------:R-:W-:Y:S01]  /*41f0*/  FMNMX.NAN R9, |R8|, |R59|, !PT ;  /* 0x4000003b08097209 */ /* 0x000fe20007820200 */
[----:B------:R-:W-:-:S03]  /*4200*/  FMUL R11, R52, R11 ;  /* 0x0000000b340b7220 */ /* 0x000fc60000400000 */
[----:B------:R-:W2:Y:S01]  /*4210*/  MUFU.RCP R7, R7 ;  /* 0x0000000700077308 */ /* 0x000ea20000001000 */
[----:B---3--:R-:W-:Y:S01]  /*4220*/  FMUL R123, R106, R123 ;  /* 0x0000007b6a7b7220 */ /* 0x008fe20000400000 */
[----:B------:R-:W-:Y:S01]  /*4230*/  FMUL R16, R60, R11 ;  /* 0x0000000b3c107220 */ /* 0x000fe20000400000 */
[----:B------:R-:W-:Y:S02]  /*4240*/  F2FP.SATFINITE.E4M3.F32.PACK_AB_MERGE_C R11, R8, R113, RZ ;  /* 0x00000071080b723e */ /* 0x000fe400048070ff */
[----:B------:R-:W-:-:S03]  /*4250*/  FMUL R123, R98, R123 ;  /* 0x0000007b627b7220 */ /* 0x000fc60000400000 */
        /* <DEDUP_REMOVED lines=18> */
[----:B------:R-:W-:Y:S02]  /*4380*/  FMUL R115, R44, R115 ;  /* 0x000000732c737220 */ /* 0x000fe40000400000 */
[----:B------:R-:W-:Y:S01]  /*4390*/  F2FP.SATFINITE.E4M3.F32.PACK_AB_MERGE_C R8, R20, R91, RZ ;  /* 0x0000005b1408723e */ /* 0x000fe200048070ff */
        /* <DEDUP_REMOVED lines=9> */
[----:B--2---:R-:W-:Y:S01]  /*4430*/  FMUL R14, R25, R14 ;  /* 0x0000000e190e7220 */ /* 0x004fe20000400000 */
[C---:B------:R-:W-:Y:S02]  /*4440*/  F2FP.SATFINITE.E4M3.F32.PACK_AB_MERGE_C R25, R22.reuse, R93, RZ ;  /* 0x0000005d1619723e */ /* 0x040fe400048070ff */
[----:B------:R-:W-:Y:S01]  /*4450*/  FMNMX3.NAN R22, |R22|, |R47|, R4, !PT ;  /* 0x4000002f16167276 */ /* 0x000fe20007820204 */
[C---:B------:R-:W-:Y:S01]  /*4460*/  FMUL R4, R60.reuse, R51 ;  /* 0x000000333c047220 */ /* 0x040fe20000400000 */
[----:B------:R-:W-:Y:S01]  /*4470*/  FMUL R49, R49, R14 ;  /* 0x0000000e31317220 */ /* 0x000fe20000400000 */
[----:B------:R-:W-:Y:S01]  /*4480*/  FMUL R14, R60, R37 ;  /* 0x000000253c0e7220 */ /* 0x000fe20000400000 */
[----:B------:R-:W2:Y:S01]  /*4490*/  MUFU.RCP R13, R13 ;  /* 0x0000000d000d7308 */ /* 0x000ea20000001000 */
[----:B---3--:R-:W-:Y:S01]  /*44a0*/  FMUL R126, R103, R126 ;  /* 0x0000007e677e7220 */ /* 0x008fe20000400000 */
[----:B------:R-:W-:Y:S01]  /*44b0*/  PRMT R8, R8, 0x5410, R25 ;  /* 0x0000541008087816 */ /* 0x000fe20000000019 */
[----:B------:R-:W-:Y:S01]  /*44c0*/  FMUL R32, R60, R49 ;  /* 0x000000313c207220 */ /* 0x000fe20000400000 */
[C---:B------:R-:W-:Y:S01]  /*44d0*/  FMNMX3.NAN R25, |R30|.reuse, |R4|, R9, !PT ;  /* 0x400000041e197276 */ /* 0x040fe20007820209 */
[----:B------:R-:W-:Y:S01]  /*44e0*/  FMUL R95, R95, R126 ;  /* 0x0000007e5f5f7220 */ /* 0x000fe20000400000 */
[----:B------:R-:W-:-:S02]  /*44f0*/  F2FP.SATFINITE.E4M3.F32.PACK_AB_MERGE_C R9, R30, R97, RZ ;  /* 0x000000611e09723e */ /* 0x000fc400048070ff */
[----:B------:R-:W3:Y:S01]  /*4500*/  MUFU.RCP R5, R5 ;  /* 0x0000000500057308 */ /* 0x000ee20000001000 */
[----:B-1----:R-:W-:Y:S01]  /*4510*/  FMUL R125, R104, R125 ;  /* 0x0000007d687d7220 */ /* 0x002fe20000400000 */
[----:B------:R-:W-:Y:S02]  /*4520*/  FMNMX.NAN R17, |R14|, |R53|, !PT ;  /* 0x400000350e117209 */ /* 0x000fe40007820200 */
[----:B------:R-:W-:Y:S01]  /*4530*/  FMNMX.NAN R22, R25, R22, !PT ;  /* 0x0000001619167209 */ /* 0x000fe20007820000 */
[----:B------:R-:W-:-:S03]  /*4540*/  FMUL R125, R96, R125 ;  /* 0x0000007d607d7220 */ /* 0x000fc60000400000 */
[----:B------:R-:W1:Y:S01]  /*4550*/  MUFU.RCP R19, R19 ;  /* 0x0000001300137308 */ /* 0x000e620000001000 */
[----:B--2---:R-:W-:Y:S01]  /*4560*/  FMUL R13, R26, R13 ;  /* 0x0000000d1a0d7220 */ /* 0x004fe20000400000 */
[C---:B------:R-:W-:Y:S01]  /*4570*/  FMUL R26, R60.reuse, R41 ;  /* 0x000000293c1a7220 */ /* 0x040fe20000400000 */
[----:B------:R-:W-:Y:S02]  /*4580*/  FMUL R125, R60, R125 ;  /* 0x0000007d3c7d7220 */ /* 0x000fe40000400000 */
[----:B------:R-:W-:Y:S02]  /*4590*/  FMUL R13, R50, R13 ;  /* 0x0000000d320d7220 */ /* 0x000fe40000400000 */
[----:B------:R-:W-:Y:S01]  /*45a0*/  FMNMX.NAN R23, |R26|, |R57|, !PT ;  /* 0x400000391a177209 */ /* 0x000fe20007820200 */
[----:B------:R-:W2:Y:S01]  /*45b0*/  MUFU.RCP R18, R18 ;  /* 0x0000001200127308 */ /* 0x000ea20000001000 */
[----:B---3--:R-:W-:Y:S01]  /*45c0*/  FMUL R5, R34, R5 ;  /* 0x0000000522057220 */ /* 0x008fe20000400000 */
[----:B------:R-:W-:Y:S01]  /*45d0*/  FMUL R13, R60, R13 ;  /* 0x0000000d3c0d7220 */ /* 0x000fe20000400000 */
[----:B------:R-:W-:-:S02]  /*45e0*/  F2FP.SATFINITE.E4M3.F32.PACK_AB_MERGE_C R26, R26, R111, RZ ;  /* 0x0000006f1a1a723e */ /* 0x000fc400048070ff */
[----:B------:R-:W-:Y:S01]  /*45f0*/  FMUL R5, R58, R5 ;  /* 0x000000053a057220 */ /* 0x000fe20000400000 */
[----:B------:R-:W-:Y:S02]  /*4600*/  FMNMX3.NAN R23, |R125|, |R32|, R23, !PT ;  /* 0x400000207d177276 */ /* 0x000fe40007820217 */
[----:B------:R-:W3:Y:S01]  /*4610*/  MUFU.RCP R15, R15 ;  /* 0x0000000f000f7308 */ /* 0x000ee20000001000 */
[----:B-1----:R-:W-:Y:S01]  /*4620*/  FMUL R116, R116, R19 ;  /* 0x0000001374747220 */ /* 0x002fe20000400000 */
[----:B------:R-:W-:Y:S02]  /*4630*/  F2FP.SATFINITE.E4M3.F32.PACK_AB_MERGE_C R19, R53, R16, RZ ;  /* 0x000000103513723e */ /* 0x000fe400048070ff */
[----:B------:R-:W-:Y:S01]  /*4640*/  F2FP.SATFINITE.E4M3.F32.PACK_AB_MERGE_C R27, R4, R13, RZ ;  /* 0x0000000d041b723e */ /* 0x000fe200048070ff */
[----:B------:R-:W-:Y:S01]  /*4650*/  FMUL R45, R45, R116 ;  /* 0x000000742d2d7220 */ /* 0x000fe20000400000 */
[----:B------:R-:W-:Y:S02]  /*4660*/  PRMT R11, R26, 0x5410, R11 ;  /* 0x000054101a0b7816 */ /* 0x000fe4000000000b */
[----:B------:R-:W-:Y:S01]  /*4670*/  PRMT R6, R19, 0x5410, R6 ;  /* 0x0000541013067816 */ /* 0x000fe20000000006 */
[----:B--2---:R-:W-:Y:S01]  /*4680*/  FMUL R117, R117, R18 ;  /* 0x0000001275757220 */ /* 0x004fe20000400000 */
[C---:B------:R-:W-:Y:S01]  /*4690*/  FMUL R18, R60.reuse, R5 ;  /* 0x000000053c127220 */ /* 0x040fe20000400000 */
[----:B------:R-:W-:Y:S01]  /*46a0*/  FMUL R30, R60, R45 ;  /* 0x0000002d3c1e7220 */ /* 0x000fe20000400000 */
[----:B------:R-:W-:Y:S01]  /*46b0*/  F2FP.SATFINITE.E4M3.F32.PACK_AB_MERGE_C R5, R14, R107, RZ ;  /* 0x0000006b0e05723e */ /* 0x000fe200048070ff */
[----:B------:R-:W-:Y:S01]  /*46c0*/  FMUL R117, R46, R117 ;  /* 0x000000752e757220 */ /* 0x000fe20000400000 */
[----:B------:R-:W-:-:S02]  /*46d0*/  FMNMX.NAN R14, |R107|, |R16|, !PT ;  /* 0x400000106b0e7209 */ /* 0x000fc40007820200 */
[-C--:B------:R-:W-:Y:S01]  /*46e0*/  FMNMX.NAN R16, |R113|, |R18|.reuse, !PT ;  /* 0x4000001271107209 */ /* 0x080fe20007820200 */
[----:B---3--:R-:W-:Y:S01]  /*46f0*/  FMUL R15, R24, R15 ;  /* 0x0000000f180f7220 */ /* 0x008fe20000400000 */
[C---:B------:R-:W-:Y:S01]  /*4700*/  FMUL R24, R60.reuse, R7 ;  /* 0x000000073c187220 */ /* 0x040fe20000400000 */
[----:B------:R-:W-:Y:S01]  /*4710*/  FMUL R28, R60, R117 ;  /* 0x000000753c1c7220 */ /* 0x000fe20000400000 */
[----:B------:R-:W-:Y:S01]  /*4720*/  F2FP.SATFINITE.E4M3.F32.PACK_AB_MERGE_C R18, R59, R18, RZ ;  /* 0x000000123b12723e */ /* 0x000fe200048070ff */
[----:B------:R-:W-:Y:S01]  /*4730*/  FMUL R15, R48, R15 ;  /* 0x0000000f300f7220 */ /* 0x000fe20000400000 */
[----:B------:R-:W-:Y:S02]  /*4740*/  F2FP.SATFINITE.E4M3.F32.PACK_AB_MERGE_C R4, R30, R115, RZ ;  /* 0x000000731e04723e */ /* 0x000fe400048070ff */
[-C--:B------:R-:W-:Y:S01]  /*4750*/  FMNMX.NAN R21, |R111|, |R24|.reuse, !PT ;  /* 0x400000186f157209 */ /* 0x080fe20007820200 */
[C---:B------:R-:W-:Y:S01]  /*4760*/  FMUL R15, R60.reuse, R15 ;  /* 0x0000000f3c0f7220 */ /* 0x040fe20000400000 */
[----:B------:R-:W-:Y:S01]  /*4770*/  F2FP.SATFINITE.E4M3.F32.PACK_AB_MERGE_C R7, R57, R24, RZ ;  /* 0x000000183907723e */ /* 0x000fe200048070ff */
[----:B------:R-:W-:Y:S01]  /*4780*/  FMUL R24, R60, R95 ;  /* 0x0000005f3c187220 */ /* 0x000fe20000400000 */
[----:B------:R-:W-:-:S02]  /*4790*/  F2FP.SATFINITE.E4M3.F32.PACK_AB_MERGE_C R47, R47, R28, RZ ;  /* 0x0000001c2f2f723e */ /* 0x000fc400048070ff */
[----:B------:R-:W-:Y:S02]  /*47a0*/  F2FP.SATFINITE.E4M3.F32.PACK_AB_MERGE_C R32, R32, R15, RZ ;  /* 0x0000000f2020723e */ /* 0x000fe400048070ff */
[----:B------:R-:W-:Y:S02]  /*47b0*/  F2FP.SATFINITE.E4M3.F32.PACK_AB_MERGE_C R34, R125, R24, RZ ;  /* 0x000000187d22723e */ /* 0x000fe400048070ff */
[----:B------:R-:W-:Y:S02]  /*47c0*/  PRMT R10, R5, 0x5410, R10 ;  /* 0x00005410050a7816 */ /* 0x000fe4000000000a */
[----:B------:R-:W-:Y:S02]  /*47d0*/  PRMT R9, R34, 0x5410, R9 ;  /* 0x0000541022097816 */ /* 0x000fe40000000009 */
[----:B------:R-:W-:Y:S02]  /*47e0*/  PRMT R4, R4, 0x5410, R47 ;  /* 0x0000541004047816 */ /* 0x000fe4000000002f */
[----:B------:R-:W-:Y:S01]  /*47f0*/  PRMT R5, R32, 0x5410, R27 ;  /* 0x0000541020057816 */ /* 0x000fe2000000001b */
[----:B------:R1:W-:Y:S01]  /*4800*/  STS.128 [R79], R8 ;  /* 0x000000084f007388 */ /* 0x0003e20000000c00 */
[----:B------:R-:W-:-:S02]  /*4810*/  PRMT R7, R7, 0x5410, R18 ;  /* 0x0000541007077816 */ /* 0x000fc40000000012 */
[----:B------:R-:W-:Y:S02]  /*4820*/  FMNMX3.NAN R16, |R97|, |R13|, R16, !PT ;  /* 0x4000000d61107276 */ /* 0x000fe40007820210 */
[----:B------:R-:W-:Y:S01]  /*4830*/  FMNMX3.NAN R93, |R93|, |R28|, R12, !PT ;  /* 0x4000001c5d5d7276 */ /* 0x000fe2000782020c */
[----:B------:R1:W-:Y:S01]  /*4840*/  STS.128 [R80], R4 ;  /* 0x0000000450007388 */ /* 0x0003e20000000c00 */
[----:B------:R-:W-:Y:S02]  /*4850*/  FMNMX3.NAN R20, |R20|, |R30|, R17, !PT ;  /* 0x4000001e14147276 */ /* 0x000fe40007820211 */
[----:B------:R-:W-:Y:S01]  /*4860*/  FMNMX3.NAN R21, |R24|, |R15|, R21, !PT ;  /* 0x4000000f18157276 */ /* 0x000fe20007820215 */
[----:B------:R2:W-:Y:S06]  /*4870*/  MEMBAR.ALL.CTA ;  /* 0x0000000000007992 */ /* 0x0005ec0000008000 */
[----:B--2---:R-:W2:Y:S01]  /*4880*/  FENCE.VIEW.ASYNC.S ;  /* 0x00000000000073c6 */ /* 0x004ea20000000000 */
[----:B------:R-:W-:-:S02]  /*4890*/  FMNMX3.NAN R14, |R91|, |R115|, R14, !PT ;  /* 0x400000735b0e7276 */ /* 0x000fc4000782020e */
[----:B------:R-:W-:Y:S02]  /*48a0*/  FMNMX.NAN R16, R16, R93, !PT ;  /* 0x0000005d10107209 */ /* 0x000fe40007820000 */
[----:B------:R-:W-:Y:S02]  /*48b0*/  FMNMX3.NAN R20, R20, R23, R22, !PT ;  /* 0x0000001714147276 */ /* 0x000fe40007820016 */
[----:B------:R-:W-:-:S04]  /*48c0*/  FMNMX3.NAN R21, R14, R21, R16, !PT ;  /* 0x000000150e157276 */ /* 0x000fc80007820010 */
[----:B------:R-:W-:-:S04]  /*48d0*/  FMNMX3.NAN R20, R21, R20, RZ, !PT ;  /* 0x0000001415147276 */ /* 0x000fc800078200ff */
[----:B------:R-:W-:Y:S01]  /*48e0*/  FMNMX R89, R20, R89, !PT ;  /* 0x0000005914597209 */ /* 0x000fe20007800000 */
[----:B--2---:R-:W-:Y:S06]  /*48f0*/  BAR.SYNC.DEFER_BLOCKING 0x2, 0x80 ;  /* 0x0082000000007b1d */ /* 0x004fec0000010000 */
[----:B-1----:R-:W-:Y:S05]  /*4900*/  @P2 BRA `(.L_x_56) ;  /* 0x0000000000442947 */ /* 0x002fea0003800000 */
[----:B------:R-:W-:Y:S01]  /*4910*/  IMAD R62, R61, 0x4, R62 ;  /* 0x000000043d3e7824 */ /* 0x000fe200078e023e */
[----:B------:R-:W-:Y:S01]  /*4920*/  UIADD3 UR12, UP0, UPT, UR10, 0x2c0, URZ ;  /* 0x000002c00a0c7890 */ /* 0x000fe2000ff1e0ff */
[----:B------:R-:W-:Y:S02]  /*4930*/  PLOP3.LUT P0, PT, PT, PT, PT, 0x80, 0x8 ;  /* 0x000000000008781c */ /* 0x000fe40003f0f070 */
[----:B------:R-:W-:Y:S01]  /*4940*/  IADD3 R4, PT, PT, R3, 0x4400, RZ ;  /* 0x0000440003047810 */ /* 0x000fe20007ffe0ff */
[----:B------:R-:W-:Y:S01]  /*4950*/  IMAD.SHL.U32 R62, R62, 0x20, RZ ;  /* 0x000000203e3e7824 */ /* 0x000fe200078e00ff */
[----:B------:R-:W-:-:S12]  /*4960*/  UIADD3.X UR13, UPT, UPT, URZ, UR11, URZ, UP0, !UPT ;  /* 0x0000000bff0d7290 */ /* 0x000fd800087fe4ff */
.L_x_57:
        /* <DEDUP_REMOVED lines=10> */
[----:B------:R0:W-:Y:S02]  /*4a10*/  UTMACMDFLUSH ;  /* 0x00000000000079b7 */ /* 0x0001e40000000000 */
.L_x_56:
[----:B------:R-:W-:Y:S01]  /*4a20*/  BAR.SYNC.DEFER_BLOCKING 0x2, 0x80 ;  /* 0x0082000000007b1d */ /* 0x000fe20000010000 */
[----:B------:R-:W-:Y:S02]  /*4a30*/  IADD3 R87, PT, PT, R87, 0x1, RZ ;  /* 0x0000000157577810 */ /* 0x000fe40007ffe0ff */
[----:B------:R-:W-:-:S03]  /*4a40*/  IADD3 R88, PT, PT, R88, -0x1, RZ ;  /* 0xffffffff58587810 */ /* 0x000fc60007ffe0ff */
[----:B------:R-:W-:Y:S05]  /*4a50*/  @!P3 BRA `(.L_x_58) ;  /* 0xffffffe4000cb947 */ /* 0x000fea000383ffff */
[-C--:B------:R-:W-:Y:S01]  /*4a60*/  LEA R5, R70, R3.reuse, 0x3 ;  /* 0x0000000346057211 */ /* 0x080fe200078e18ff */
[----:B------:R-:W-:Y:S01]  /*4a70*/  BSSY B0, `(.L_x_59) ;  /* 0x0000005000007945 */ /* 0x000fe20003800000 */
[----:B------:R-:W-:Y:S02]  /*4a80*/  SHF.L.U32 R6, R68, 0x1f, RZ ;  /* 0x0000001f44067819 */ /* 0x000fe400000006ff */
[----:B------:R-:W-:Y:S02]  /*4a90*/  LEA R63, R70, R3, 0x4 ;  /* 0x00000003463f7211 */ /* 0x000fe400078e20ff */
[----:B------:R-:W1:Y:S02]  /*4aa0*/  SYNCS.PHASECHK.TRANS64.TRYWAIT P0, [R5+URZ+0x50], R6 ;  /* 0x00005006050075a7 */ /* 0x000e6400080011ff */
[----:B-1----:R-:W-:Y:S05]  /*4ab0*/  @!P0 BRA `(.L_x_60) ;  /* 0x0000000800c08947 */ /* 0x002fea0003800000 */
.L_x_92:
[----:B------:R-:W-:Y:S05]  /*4ac0*/  BSYNC B0 ;  /* 0x0000000000007941 */ /* 0x000fea0003800000 */
.L_x_59:
[----:B------:R-:W2:Y:S01]  /*4ad0*/  LDS.128 R60, [R63+0x38410] ;  /* 0x038410003f3c7984 */ /* 0x000ea20000000c00 */
[----:B------:R-:W-:Y:S01]  /*4ae0*/  CREDUX.MAXABS.F32.NAN UR4, R89 ;  /* 0x00000000590472cc */ /* 0x000fe20000006400 */
[----:B------:R-:W-:Y:S01]  /*4af0*/  BSSY.RECONVERGENT B0, `(.L_x_61) ;  /* 0x0000013000007945 */ /* 0x000fe20003800200 */
[----:B------:R-:W-:Y:S01]  /*4b00*/  ISETP.NE.AND P0, PT, R64, RZ, PT ;  /* 0x000000ff4000720c */ /* 0x000fe20003f05270 */
[----:B------:R3:W-:Y:S06]  /*4b10*/  MEMBAR.ALL.CTA ;  /* 0x0000000000007992 */ /* 0x0007ec0000008000 */
[----:B---3--:R-:W3:Y:S01]  /*4b20*/  FENCE.VIEW.ASYNC.S ;  /* 0x00000000000073c6 */ /* 0x008ee20000000000 */
[----:B------:R-:W-:-:S03]  /*4b30*/  VIADD R70, R70, 0x1 ;  /* 0x0000000146467836 */ /* 0x000fc60000000000 */
[----:B------:R-:W-:Y:S01]  /*4b40*/  IMAD.U32 R4, RZ, RZ, UR4 ;  /* 0x00000004ff047e24 */ /* 0x000fe2000f8e00ff */
[----:B---3--:R3:W-:Y:S04]  /*4b50*/  SYNCS.ARRIVE.TRANS64.ART0 RZ, [R5+URZ+0x60], R0 ;  /* 0x0000600005ff79a7 */ /* 0x0087e800085000ff */
[----:B------:R3:W-:Y:S01]  /*4b60*/  @!P0 STS [R81+0x38400], R4 ;  /* 0x0384000451008388 */ /* 0x0007e20000000800 */
[----:B------:R-:W-:Y:S01]  /*4b70*/  BAR.SYNC.DEFER_BLOCKING 0x2, 0x80 ;  /* 0x0082000000007b1d */ /* 0x000fe20000010000 */
[----:B------:R-:W-:-:S13]  /*4b80*/  LOP3.LUT P0, RZ, R83, R64, RZ, 0xfc, !PT ;  /* 0x0000004053ff7212 */ /* 0x000fda000780fcff */
[----:B------:R-:W-:Y:S05]  /*4b90*/  @P0 BRA `(.L_x_62) ;  /* 0x0000000000200947 */ /* 0x000fea0003800000 */
[----:B------:R-:W-:Y:S01]  /*4ba0*/  IMAD.U32 R3, RZ, RZ, UR7 ;  /* 0x00000007ff037e24 */ /* 0x000fe2000f8e00ff */
[----:B------:R-:W4:Y:S04]  /*4bb0*/  LDCU.64 UR4, c[0x0][0x740] ;  /* 0x0000e800ff0477ac */ /* 0x000f280008000a00 */
[----:B-1-3--:R-:W1:Y:S01]  /*4bc0*/  LDS.128 R4, [R3+0x38400] ;  /* 0x0384000003047984 */ /* 0x00ae620000000c00 */
[----:B----4-:R-:W-:-:S04]  /*4bd0*/  LEA R8, P0, R65, UR4, 0x2 ;  /* 0x0000000441087c11 */ /* 0x010fc8000f8010ff */
[----:B------:R-:W-:Y:S02]  /*4be0*/  LEA.HI.X R9, R65, UR5, R2, 0x2, P0 ;  /* 0x0000000541097c11 */ /* 0x000fe400080f1402 */
[----:B-1----:R-:W-:-:S04]  /*4bf0*/  FMNMX3 R4, R4, RZ, R5, !PT ;  /* 0x000000ff04047276 */ /* 0x002fc80007800005 */
[----:B------:R-:W-:-:S05]  /*4c00*/  FMNMX3 R7, R4, R6, R7, !PT ;  /* 0x0000000604077276 */ /* 0x000fca0007800007 */
[----:B------:R4:W-:Y:S02]  /*4c10*/  REDG.E.MAX.S32.STRONG.GPU desc[UR22][R8.64], R7 ;  /* 0x000000070800798e */ /* 0x0009e4000d12e316 */
.L_x_62:
[----:B------:R-:W-:Y:S05]  /*4c20*/  BSYNC.RECONVERGENT B0 ;  /* 0x0000000000007941 */ /* 0x000fea0003800200 */
.L_x_61:
[----:B--2---:R-:W-:Y:S02]  /*4c30*/  ISETP.NE.AND P0, PT, R63, 0x1, PT ;  /* 0x000000013f00780c */ /* 0x004fe40003f05270 */
[----:B------:R-:W-:-:S04]  /*4c40*/  ISETP.NE.AND P1, PT, R70, 0x2, PT ;  /* 0x000000024600780c */ /* 0x000fc80003f25270 */
[----:B-1-3--:R-:W-:Y:S02]  /*4c50*/  SEL R5, RZ, 0x1, P1 ;  /* 0x00000001ff057807 */ /* 0x00afe40000800000 */
[----:B------:R-:W-:Y:S02]  /*4c60*/  SEL R70, R70, RZ, P1 ;  /* 0x000000ff46467207 */ /* 0x000fe40000800000 */
[----:B------:R-:W-:-:S03]  /*4c70*/  LOP3.LUT R68, R68, R5, RZ, 0x3c, !PT ;  /* 0x0000000544447212 */ /* 0x000fc600078e3cff */
[----:B------:R-:W-:Y:S05]  /*4c80*/  @!P0 BRA `(.L_x_63) ;  /* 0xffffffe0003c8947 */ /* 0x000fea000383ffff */
.L_x_50:
[----:B------:R-:W-:-:S13]  /*4c90*/  ISETP.NE.AND P0, PT, R83, RZ, PT ;  /* 0x000000ff5300720c */ /* 0x000fda0003f05270 */
[----:B------:R-:W-:Y:S05]  /*4ca0*/  @P0 BRA `(.L_x_64) ;  /* 0x00000000001c0947 */ /* 0x000fea0003800000 */
[----:B------:R-:W2:Y:S01]  /*4cb0*/  S2UR UR4, SR_CgaCtaId ;  /* 0x00000000000479c3 */ /* 0x000ea20000008800 */
[----:B------:R-:W-:Y:S01]  /*4cc0*/  ELECT P1, URZ, PT ;  /* 0x0000000000ff782f */ /* 0x000fe20003820000 */
[----:B------:R-:W-:Y:S01]  /*4cd0*/  HFMA2 R2, -RZ, RZ, 0, 5.9604644775390625e-08 ;  /* 0x00000001ff027431 */ /* 0x000fe200000001ff */
[----:B------:R-:W-:-:S05]  /*4ce0*/  UMOV UR5, 0x40 ;  /* 0x0000004000057882 */ /* 0x000fca0000000000 */
[----:B------:R-:W-:Y:S01]  /*4cf0*/  UVIRTCOUNT.DEALLOC.SMPOOL 0x80 ;  /* 0x000000800000784c */ /* 0x000fe20000000000 */
[----:B--2---:R-:W-:-:S09]  /*4d00*/  ULEA UR4, UR4, UR5, 0x18 ;  /* 0x0000000504047291 */ /* 0x004fd2000f8ec0ff */
[----:B------:R2:W-:Y:S03]  /*4d10*/  @P1 STS.U8 [UR4], R2 ;  /* 0x00000002ff001988 */ /* 0x0005e60008000004 */
.L_x_64:
[----:B------:R-:W-:Y:S06]  /*4d20*/  BAR.SYNC.DEFER_BLOCKING 0x2, 0x80 ;  /* 0x0082000000007b1d */ /* 0x000fec0000010000 */
[----:B------:R-:W-:Y:S05]  /*4d30*/  @P0 BRA `(.L_x_65) ;  /* 0x00000000009c0947 */ /* 0x000fea0003800000 */
[----:B------:R-:W3:Y:S01]  /*4d40*/  S2UR UR5, SR_CgaCtaId ;  /* 0x00000000000579c3 */ /* 0x000ee20000008800 */
[----:B------:R-:W-:Y:S01]  /*4d50*/  NOP ;  /* 0x0000000000007918 */ /* 0x000fe20000000000 */
[----:B------:R-:W-:Y:S01]  /*4d60*/  UMOV UR4, 0x50 ;  /* 0x0000005000047882 */ /* 0x000fe20000000000 */
[----:B------:R-:W-:Y:S01]  /*4d70*/  LOP3.LUT R4, R82, 0xffff, RZ, 0xc0, !PT ;  /* 0x0000ffff52047812 */ /* 0x000fe200078ec0ff */
[----:B-1----:R-:W-:-:S03]  /*4d80*/  IMAD.MOV.U32 R3, RZ, RZ, 0xffff ;  /* 0x0000ffffff037424 */ /* 0x002fc600078e00ff */
[----:B------:R-:W-:-:S04]  /*4d90*/  SHF.R.U32.HI R4, RZ, 0x5, R4 ;  /* 0x00000005ff047819 */ /* 0x000fc80000011604 */
[----:B------:R-:W-:Y:S01]  /*4da0*/  SHF.L.U32 R3, R3, R4, RZ ;  /* 0x0000000403037219 */ /* 0x000fe200000006ff */
[----:B------:R-:W-:-:S05]  /*4db0*/  VIADD R5, R4, 0x10 ;  /* 0x0000001004057836 */ /* 0x000fca0000000000 */
[----:B------:R-:W-:Y:S01]  /*4dc0*/  SHF.L.U32 R0, R0, R5, RZ ;  /* 0x0000000500007219 */ /* 0x000fe200000006ff */
[----:B---3--:R-:W-:-:S03]  /*4dd0*/  ULEA UR5, UR5, UR4, 0x18 ;  /* 0x0000000405057291 */ /* 0x008fc6000f8ec0ff */
[----:B------:R-:W-:-:S04]  /*4de0*/  LOP3.LUT R5, R0, R3, RZ, 0xfc, !PT ;  /* 0x0000000300057212 */ /* 0x000fc800078efcff */
[C---:B------:R-:W-:Y:S02]  /*4df0*/  LOP3.LUT R3, R5.reuse, 0xffff, RZ, 0xc0, !PT ;  /* 0x0000ffff05037812 */ /* 0x040fe400078ec0ff */
[----:B--2---:R-:W1:Y:S02]  /*4e00*/  LDS R2, [UR5] ;  /* 0x00000005ff027984 */ /* 0x004e640008000800 */
[----:B-1----:R-:W-:-:S04]  /*4e10*/  LOP3.LUT R0, R5, 0xffff, R2, 0x80, !PT ;  /* 0x0000ffff05007812 */ /* 0x002fc800078e8002 */
[----:B------:R-:W-:-:S13]  /*4e20*/  ISETP.NE.AND P0, PT, R0, R3, PT ;  /* 0x000000030000720c */ /* 0x000fda0003f05270 */
[----:B------:R-:W-:Y:S05]  /*4e30*/  @P0 BRA `(.L_x_66) ;  /* 0x0000000000500947 */ /* 0x000fea0003800000 */
[----:B------:R-:W-:Y:S02]  /*4e40*/  SHF.R.U32.HI R0, RZ, 0x10, R2 ;  /* 0x00000010ff007819 */ /* 0x000fe40000011602 */
[----:B------:R-:W-:-:S04]  /*4e50*/  SHF.R.U32.HI R3, RZ, 0x10, R5 ;  /* 0x00000010ff037819 */ /* 0x000fc80000011605 */
[----:B------:R-:W-:-:S04]  /*4e60*/  LOP3.LUT R0, R0, R3, RZ, 0xc0, !PT ;  /* 0x0000000300007212 */ /* 0x000fc800078ec0ff */
[----:B------:R-:W-:-:S13]  /*4e70*/  ISETP.NE.AND P0, PT, R0, R3, PT ;  /* 0x000000030000720c */ /* 0x000fda0003f05270 */
[----:B------:R-:W-:Y:S05]  /*4e80*/  @P0 BRA `(.L_x_67) ;  /* 0x0000000000300947 */ /* 0x000fea0003800000 */
[----:B------:R-:W-:Y:S01]  /*4e90*/  R2UR UR8, R5 ;  /* 0x00000000050872ca */ /* 0x000fe200000e0000 */
[----:B------:R-:W1:Y:S01]  /*4ea0*/  S2R R2, SR_LANEID ;  /* 0x0000000000027919 */ /* 0x000e620000000000 */
[----:B------:R-:W-:Y:S02]  /*4eb0*/  VOTEU.ANY UR6, UPT, PT ;  /* 0x0000000000067886 */ /* 0x000fe400038e0100 */
[----:B------:R-:W-:-:S09]  /*4ec0*/  UFLO.U32 UR6, UR6 ;  /* 0x00000006000672bd */ /* 0x000fd200080e0000 */
[----:B------:R-:W-:-:S06]  /*4ed0*/  ULOP3.LUT UR8, URZ, UR8, URZ, 0x33, !UPT ;  /* 0x00000008ff087292 */ /* 0x000fcc000f8e33ff */
[----:B------:R-:W-:-:S04]  /*4ee0*/  IMAD.U32 R0, RZ, RZ, UR8 ;  /* 0x00000008ff007e24 */ /* 0x000fc8000f8e00ff */
[----:B------:R-:W2:Y:S02]  /*4ef0*/  REDUX UR4, R0 ;  /* 0x00000000000473c4 */ /* 0x000ea40000000000 */
[----:B------:R3:W-:Y:S01]  /*4f00*/  UTCATOMSWS.AND URZ, UR8 ;  /* 0x0000000800ff79e3 */ /* 0x0007e20008000000 */
[----:B-1----:R-:W-:Y:S01]  /*4f10*/  ISETP.EQ.U32.AND P0, PT, R2, UR6, PT ;  /* 0x0000000602007c0c */ /* 0x002fe2000bf02070 */
[----:B--2---:R-:W-:-:S12]  /*4f20*/  IMAD.U32 R2, RZ, RZ, UR4 ;  /* 0x00000004ff027e24 */ /* 0x004fd8000f8e00ff */
[----:B------:R3:W-:Y:S01]  /*4f30*/  @P0 ATOMS.AND RZ, [UR5], R2 ;  /* 0x00000002ffff098c */ /* 0x0007e2000a800005 */
[----:B------:R-:W-:Y:S05]  /*4f40*/  BRA `(.L_x_68) ;  /* 0x0000000000147947 */ /* 0x000fea0003800000 */
.L_x_67:
[----:B------:R-:W-:Y:S02]  /*4f50*/  MOV R2, 0x4f70 ;  /* 0x00004f7000027802 */ /* 0x000fe40000000f00 */
[----:B----4-:R-:W-:Y:S05]  /*4f60*/  CALL.REL.NOINC `($__internal_0_$__cuda_sm10x_tcgen05_guardrail_trap_col_being_dealloced_not_returned_by_alloc) ;  /* 0x0000000400ac7944 */ /* 0x010fea0003c00000 */
[----:B------:R-:W-:Y:S05]  /*4f70*/  BRA `(.L_x_68) ;  /* 0x0000000000087947 */ /* 0x000fea0003800000 */
.L_x_66:
[----:B------:R-:W-:Y:S02]  /*4f80*/  MOV R2, 0x4fa0 ;  /* 0x00004fa000027802 */ /* 0x000fe40000000f00 */
[----:B----4-:R-:W-:Y:S05]  /*4f90*/  CALL.REL.NOINC `($__internal_2_$__cuda_sm10x_tcgen05_guardrail_trap_unallocated_columns_being_dealloced) ;  /* 0x0000000400b87944 */ /* 0x010fea0003c00000 */
.L_x_68:
[----:B------:R-:W-:Y:S01]  /*4fa0*/  NOP ;  /* 0x0000000000007918 */ /* 0x000fe20000000000 */
.L_x_65:
[----:B------:R-:W-:-:S04]  /*4fb0*/  DEPBAR.LE SB0, 0x0 ;  /* 0x000080000000791a */ /* 0x000fc80000000000 */
[----:B------:R-:W-:-:S04]  /*4fc0*/  DEPBAR.LE SB0, 0x0 ;  /* 0x000080000000791a */ /* 0x000fc80000000000 */
[----:B---3--:R-:W-:Y:S05]  /*4fd0*/  EXIT ;  /* 0x000000000000794d */ /* 0x008fea0003800000 */
.L_x_20:
[----:B------:R-:W-:-:S07]  /*4fe0*/  MOV R20, R21 ;  /* 0x0000001500147202 */ /* 0x000fce0000000f00 */
.L_x_69:
[----:B----4-:R4:W3:Y:S02]  /*4ff0*/  SYNCS.PHASECHK.TRANS64.TRYWAIT P0, [R14+URZ+0x60], R21 ;  /* 0x000060150e0075a7 */ /* 0x0108e400080011ff */
[----:B---3--:R-:W-:Y:S05]  /*5000*/  @!P0 NANOSLEEP.SYNCS 0x989680 ;  /* 0x009896800000895d */ /* 0x008fea0003900000 */
[----:B------:R-:W3:Y:S02]  /*5010*/  @!P0 SYNCS.PHASECHK.TRANS64 P0, [R14+URZ+0x60], R21 ;  /* 0x000060150e0085a7 */ /* 0x000ee400080010ff */
[----:B---3--:R-:W-:Y:S05]  /*5020*/  @!P0 BRA `(.L_x_69) ;  /* 0xfffffffc00f08947 */ /* 0x008fea000383ffff */
[----:B------:R-:W-:Y:S05]  /*5030*/  BRA `(.L_x_70) ;  /* 0xffffffbc009c7947 */ /* 0x000fea000383ffff */
.L_x_22:
[----:B------:R-:W-:-:S07]  /*5040*/  MOV R7, R6 ;  /* 0x0000000600077202 */ /* 0x000fce0000000f00 */
.L_x_71:
[----:B--2---:R2:W3:Y:S02]  /*5050*/  SYNCS.PHASECHK.TRANS64.TRYWAIT P0, [R2+URZ+0x60], R7 ;  /* 0x00006007020075a7 */ /* 0x0044e400080011ff */
[----:B---3--:R-:W-:Y:S05]  /*5060*/  @!P0 NANOSLEEP.SYNCS 0x989680 ;  /* 0x009896800000895d */ /* 0x008fea0003900000 */
[----:B------:R-:W3:Y:S02]  /*5070*/  @!P0 SYNCS.PHASECHK.TRANS64 P0, [R2+URZ+0x60], R7 ;  /* 0x00006007020085a7 */ /* 0x000ee400080010ff */
[----:B---3--:R-:W-:Y:S05]  /*5080*/  @!P0 BRA `(.L_x_71) ;  /* 0xfffffffc00f08947 */ /* 0x008fea000383ffff */
[----:B------:R-:W-:Y:S05]  /*5090*/  BRA `(.L_x_72) ;  /* 0xffffffc000487947 */ /* 0x000fea000383ffff */
.L_x_23:
[----:B------:R-:W-:-:S07]  /*50a0*/  MOV R9, R8 ;  /* 0x0000000800097202 */ /* 0x000fce0000000f00 */
.L_x_73:
[----:B--2---:R2:W3:Y:S02]  /*50b0*/  SYNCS.PHASECHK.TRANS64.TRYWAIT P0, [R3+URZ+0x60], R9 ;  /* 0x00006009030075a7 */ /* 0x0044e400080011ff */
[----:B---3--:R-:W-:Y:S05]  /*50c0*/  @!P0 NANOSLEEP.SYNCS 0x989680 ;  /* 0x009896800000895d */ /* 0x008fea0003900000 */
[----:B------:R-:W3:Y:S02]  /*50d0*/  @!P0 SYNCS.PHASECHK.TRANS64 P0, [R3+URZ+0x60], R9 ;  /* 0x00006009030085a7 */ /* 0x000ee400080010ff */
[----:B---3--:R-:W-:Y:S05]  /*50e0*/  @!P0 BRA `(.L_x_73) ;  /* 0xfffffffc00f08947 */ /* 0x008fea000383ffff */
[----:B------:R-:W-:Y:S05]  /*50f0*/  BRA `(.L_x_15) ;  /* 0xffffffc0007c7947 */ /* 0x000fea000383ffff */
.L_x_25:
[----:B------:R-:W-:-:S07]  /*5100*/  MOV R0, UR32 ;  /* 0x0000002000007c02 */ /* 0x000fce0008000f00 */
.L_x_74:
[----:B---3--:R3:W4:Y:S02]  /*5110*/  SYNCS.PHASECHK.TRANS64.TRYWAIT P0, [R0+URZ+0x50], RZ ;  /* 0x000050ff000075a7 */ /* 0x00872400080011ff */
[----:B----4-:R-:W-:Y:S05]  /*5120*/  @!P0 NANOSLEEP.SYNCS 0x989680 ;  /* 0x009896800000895d */ /* 0x010fea0003900000 */
[----:B------:R-:W4:Y:S02]  /*5130*/  @!P0 SYNCS.PHASECHK.TRANS64 P0, [R0+URZ+0x50], RZ ;  /* 0x000050ff000085a7 */ /* 0x000f2400080010ff */
[----:B----4-:R-:W-:Y:S05]  /*5140*/  @!P0 BRA `(.L_x_74) ;  /* 0xfffffffc00f08947 */ /* 0x010fea000383ffff */
[----:B------:R-:W-:Y:S05]  /*5150*/  BRA `(.L_x_75) ;  /* 0xffffffc0007c7947 */ /* 0x000fea000383ffff */
.L_x_28:
[----:B------:R-:W-:Y:S02]  /*5160*/  MOV R6, UR9 ;  /* 0x0000000900067c02 */ /* 0x000fe40008000f00 */
[----:B------:R-:W-:Y:S02]  /*5170*/  MOV R7, UR9 ;  /* 0x0000000900077c02 */ /* 0x000fe40008000f00 */
[----:B------:R-:W-:-:S07]  /*5180*/  MOV R3, UR5 ;  /* 0x0000000500037c02 */ /* 0x000fce0008000f00 */
.L_x_76:
[----:B--2---:R2:W3:Y:S02]  /*5190*/  SYNCS.PHASECHK.TRANS64.TRYWAIT P0, [R3+URZ+0x20], R7 ;  /* 0x00002007030075a7 */ /* 0x0044e400080011ff */
[----:B---3--:R-:W-:Y:S05]  /*51a0*/  @!P0 NANOSLEEP.SYNCS 0x989680 ;  /* 0x009896800000895d */ /* 0x008fea0003900000 */
[----:B------:R-:W3:Y:S02]  /*51b0*/  @!P0 SYNCS.PHASECHK.TRANS64 P0, [R3+URZ+0x20], R7 ;  /* 0x00002007030085a7 */ /* 0x000ee400080010ff */
[----:B---3--:R-:W-:Y:S05]  /*51c0*/  @!P0 BRA `(.L_x_76) ;  /* 0xfffffffc00f08947 */ /* 0x008fea000383ffff */
[----:B------:R-:W-:Y:S05]  /*51d0*/  BRA `(.L_x_27) ;  /* 0xffffffc400487947 */ /* 0x000fea000383ffff */
.L_x_30:
[----:B------:R-:W-:-:S07]  /*51e0*/  MOV R5, R4 ;  /* 0x0000000400057202 */ /* 0x000fce0000000f00 */
.L_x_77:
[----:B---3--:R3:W4:Y:S02]  /*51f0*/  SYNCS.PHASECHK.TRANS64.TRYWAIT P0, [R3+URZ+0x50], R5 ;  /* 0x00005005030075a7 */ /* 0x00872400080011ff */
[----:B----4-:R-:W-:Y:S05]  /*5200*/  @!P0 NANOSLEEP.SYNCS 0x989680 ;  /* 0x009896800000895d */ /* 0x010fea0003900000 */
[----:B------:R-:W4:Y:S02]  /*5210*/  @!P0 SYNCS.PHASECHK.TRANS64 P0, [R3+URZ+0x50], R5 ;  /* 0x00005005030085a7 */ /* 0x000f2400080010ff */
[----:B----4-:R-:W-:Y:S05]  /*5220*/  @!P0 BRA `(.L_x_77) ;  /* 0xfffffffc00f08947 */ /* 0x010fea000383ffff */
[----:B------:R-:W-:Y:S05]  /*5230*/  BRA `(.L_x_78) ;  /* 0xffffffc4009c7947 */ /* 0x000fea000383ffff */
.L_x_32:
[----:B------:R-:W-:Y:S02]  /*5240*/  MOV R2, UR4 ;  /* 0x0000000400027c02 */ /* 0x000fe40008000f00 */
[----:B--2---:R-:W-:Y:S02]  /*5250*/  MOV R3, UR4 ;  /* 0x0000000400037c02 */ /* 0x004fe40008000f00 */
[----:B------:R-:W-:-:S07]  /*5260*/  MOV R0, UR5 ;  /* 0x0000000500007c02 */ /* 0x000fce0008000f00 */
.L_x_79:
[----:B--2---:R2:W3:Y:S02]  /*5270*/  SYNCS.PHASECHK.TRANS64.TRYWAIT P0, [R0+URZ+0x20], R3 ;  /* 0x00002003000075a7 */ /* 0x0044e400080011ff */
[----:B---3--:R-:W-:Y:S05]  /*5280*/  @!P0 NANOSLEEP.SYNCS 0x989680 ;  /* 0x009896800000895d */ /* 0x008fea0003900000 */
[----:B------:R-:W3:Y:S02]  /*5290*/  @!P0 SYNCS.PHASECHK.TRANS64 P0, [R0+URZ+0x20], R3 ;  /* 0x00002003000085a7 */ /* 0x000ee400080010ff */
[----:B---3--:R-:W-:Y:S05]  /*52a0*/  @!P0 BRA `(.L_x_79) ;  /* 0xfffffffc00f08947 */ /* 0x008fea000383ffff */
[----:B------:R-:W-:Y:S05]  /*52b0*/  BRA `(.L_x_80) ;  /* 0xffffffc400fc7947 */ /* 0x000fea000383ffff */
.L_x_34:
[----:B------:R-:W-:-:S07]  /*52c0*/  MOV R2, UR12 ;  /* 0x0000000c00027c02 */ /* 0x000fce0008000f00 */
.L_x_81:
[----:B---3--:R3:W4:Y:S02]  /*52d0*/  SYNCS.PHASECHK.TRANS64.TRYWAIT P0, [R2+URZ+0x50], RZ ;  /* 0x000050ff020075a7 */ /* 0x00872400080011ff */
[----:B----4-:R-:W-:Y:S05]  /*52e0*/  @!P0 NANOSLEEP.SYNCS 0x989680 ;  /* 0x009896800000895d */ /* 0x010fea0003900000 */
[----:B------:R-:W4:Y:S02]  /*52f0*/  @!P0 SYNCS.PHASECHK.TRANS64 P0, [R2+URZ+0x50], RZ ;  /* 0x000050ff020085a7 */ /* 0x000f2400080010ff */
[----:B----4-:R-:W-:Y:S05]  /*5300*/  @!P0 BRA `(.L_x_81) ;  /* 0xfffffffc00f08947 */ /* 0x010fea000383ffff */
[----:B------:R-:W-:Y:S05]  /*5310*/  BRA `(.L_x_82) ;  /* 0xffffffc800147947 */ /* 0x000fea000383ffff */
.L_x_37:
[----:B------:R-:W-:Y:S02]  /*5320*/  MOV R8, UR13 ;  /* 0x0000000d00087c02 */ /* 0x000fe40008000f00 */
[----:B------:R-:W-:Y:S02]  /*5330*/  MOV R9, UR13 ;  /* 0x0000000d00097c02 */ /* 0x000fe40008000f00 */
[----:B------:R-:W-:-:S07]  /*5340*/  MOV R0, UR12 ;  /* 0x0000000c00007c02 */ /* 0x000fce0008000f00 */
.L_x_83:
[----:B--2---:R2:W3:Y:S02]  /*5350*/  SYNCS.PHASECHK.TRANS64.TRYWAIT P0, [R0+URZ+0x48], R9 ;  /* 0x00004809000075a7 */ /* 0x0044e400080011ff */
[----:B---3--:R-:W-:Y:S05]  /*5360*/  @!P0 NANOSLEEP.SYNCS 0x989680 ;  /* 0x009896800000895d */ /* 0x008fea0003900000 */
[----:B------:R-:W3:Y:S02]  /*5370*/  @!P0 SYNCS.PHASECHK.TRANS64 P0, [R0+URZ+0x48], R9 ;  /* 0x00004809000085a7 */ /* 0x000ee400080010ff */
[----:B---3--:R-:W-:Y:S05]  /*5380*/  @!P0 BRA `(.L_x_83) ;  /* 0xfffffffc00f08947 */ /* 0x008fea000383ffff */
[----:B------:R-:W-:Y:S05]  /*5390*/  BRA `(.L_x_36) ;  /* 0xffffffcc00407947 */ /* 0x000fea000383ffff */
.L_x_39:
[----:B------:R-:W-:Y:S02]  /*53a0*/  MOV R8, UR25 ;  /* 0x0000001900087c02 */ /* 0x000fe40008000f00 */
[----:B------:R-:W-:Y:S02]  /*53b0*/  MOV R9, UR25 ;  /* 0x0000001900097c02 */ /* 0x000fe40008000f00 */
[----:B------:R-:W-:Y:S07]  /*53c0*/  MOV R0, UR13 ;  /* 0x0000000d00007c02 */ /* 0x000fee0008000f00 */
.L_x_84:
[----:B--2---:R2:W3:Y:S02]  /*53d0*/  SYNCS.PHASECHK.TRANS64.TRYWAIT P1, [R0+URZ], R9 ;  /* 0x00000009000075a7 */ /* 0x0044e400080211ff */
[----:B---3--:R-:W-:Y:S05]  /*53e0*/  @!P1 NANOSLEEP.SYNCS 0x989680 ;  /* 0x009896800000995d */ /* 0x008fea0003900000 */
[----:B------:R-:W3:Y:S02]  /*53f0*/  @!P1 SYNCS.PHASECHK.TRANS64 P1, [R0+URZ], R9 ;  /* 0x00000009000095a7 */ /* 0x000ee400080210ff */
[----:B---3--:R-:W-:Y:S05]  /*5400*/  @!P1 BRA `(.L_x_84) ;  /* 0xfffffffc00f09947 */ /* 0x008fea000383ffff */
[----:B------:R-:W-:Y:S05]  /*5410*/  BRA `(.L_x_38) ;  /* 0xffffffcc00bc7947 */ /* 0x000fea000383ffff */
.L_x_41:
[-C--:B------:R-:W-:Y:S02]  /*5420*/  MOV R8, R4.reuse ;  /* 0x0000000400087202 */ /* 0x080fe40000000f00 */
[----:B------:R-:W-:-:S07]  /*5430*/  MOV R9, R4 ;  /* 0x0000000400097202 */ /* 0x000fce0000000f00 */
.L_x_85:
[----:B--2---:R2:W3:Y:S02]  /*5440*/  SYNCS.PHASECHK.TRANS64.TRYWAIT P0, [R3+URZ+0x50], R9 ;  /* 0x00005009030075a7 */ /* 0x0044e400080011ff */
[----:B---3--:R-:W-:Y:S05]  /*5450*/  @!P0 NANOSLEEP.SYNCS 0x989680 ;  /* 0x009896800000895d */ /* 0x008fea0003900000 */
[----:B------:R-:W3:Y:S02]  /*5460*/  @!P0 SYNCS.PHASECHK.TRANS64 P0, [R3+URZ+0x50], R9 ;  /* 0x00005009030085a7 */ /* 0x000ee400080010ff */
[----:B---3--:R-:W-:Y:S05]  /*5470*/  @!P0 BRA `(.L_x_85) ;  /* 0xfffffffc00f08947 */ /* 0x008fea000383ffff */
[----:B------:R-:W-:Y:S05]  /*5480*/  BRA `(.L_x_86) ;  /* 0xffffffd0002c7947 */ /* 0x000fea000383ffff */
.L_x_43:
[----:B------:R-:W-:Y:S02]  /*5490*/  MOV R2, UR35 ;  /* 0x0000002300027c02 */ /* 0x000fe40008000f00 */
[----:B--2---:R-:W-:Y:S02]  /*54a0*/  MOV R3, UR35 ;  /* 0x0000002300037c02 */ /* 0x004fe40008000f00 */
[----:B------:R-:W-:-:S07]  /*54b0*/  MOV R0, UR12 ;  /* 0x0000000c00007c02 */ /* 0x000fce0008000f00 */
.L_x_87:
[----:B--2---:R2:W3:Y:S02]  /*54c0*/  SYNCS.PHASECHK.TRANS64.TRYWAIT P0, [R0+URZ+0x48], R3 ;  /* 0x00004803000075a7 */ /* 0x0044e400080011ff */
[----:B---3--:R-:W-:Y:S05]  /*54d0*/  @!P0 NANOSLEEP.SYNCS 0x989680 ;  /* 0x009896800000895d */ /* 0x008fea0003900000 */
[----:B------:R-:W3:Y:S02]  /*54e0*/  @!P0 SYNCS.PHASECHK.TRANS64 P0, [R0+URZ+0x48], R3 ;  /* 0x00004803000085a7 */ /* 0x000ee400080010ff */
[----:B---3--:R-:W-:Y:S05]  /*54f0*/  @!P0 BRA `(.L_x_87) ;  /* 0xfffffffc00f08947 */ /* 0x008fea000383ffff */
[----:B------:R-:W-:Y:S05]  /*5500*/  BRA `(.L_x_33) ;  /* 0xffffffd000547947 */ /* 0x000fea000383ffff */
.L_x_49:
[----:B-1----:R1:W2:Y:S02]  /*5510*/  SYNCS.PHASECHK.TRANS64.TRYWAIT P0, [R3+URZ+0x50], RZ ;  /* 0x000050ff030075a7 */ /* 0x0022a400080011ff */
[----:B--2---:R-:W-:Y:S05]  /*5520*/  @!P0 NANOSLEEP.SYNCS 0x989680 ;  /* 0x009896800000895d */ /* 0x004fea0003900000 */
[----:B------:R-:W2:Y:S02]  /*5530*/  @!P0 SYNCS.PHASECHK.TRANS64 P0, [R3+URZ+0x50], RZ ;  /* 0x000050ff030085a7 */ /* 0x000ea400080010ff */
[----:B--2---:R-:W-:Y:S05]  /*5540*/  @!P0 BRA `(.L_x_49) ;  /* 0xfffffffc00f08947 */ /* 0x004fea000383ffff */
[----:B------:R-:W-:Y:S05]  /*5550*/  BRA `(.L_x_88) ;  /* 0xffffffd400287947 */ /* 0x000fea000383ffff */
.L_x_51:
[----:B------:R-:W-:-:S07]  /*5560*/  MOV R5, R4 ;  /* 0x0000000400057202 */ /* 0x000fce0000000f00 */
.L_x_89:
[----:B--2---:R2:W3:Y:S02]  /*5570*/  SYNCS.PHASECHK.TRANS64.TRYWAIT P0, [R3+URZ+0x40], R5 ;  /* 0x00004005030075a7 */ /* 0x0044e400080011ff */
[----:B---3--:R-:W-:Y:S05]  /*5580*/  @!P0 NANOSLEEP.SYNCS 0x989680 ;  /* 0x009896800000895d */ /* 0x008fea0003900000 */
[----:B------:R-:W3:Y:S02]  /*5590*/  @!P0 SYNCS.PHASECHK.TRANS64 P0, [R3+URZ+0x40], R5 ;  /* 0x00004005030085a7 */ /* 0x000ee400080010ff */
[----:B---3--:R-:W-:Y:S05]  /*55a0*/  @!P0 BRA `(.L_x_89) ;  /* 0xfffffffc00f08947 */ /* 0x008fea000383ffff */
[----:B------:R-:W-:Y:S05]  /*55b0*/  BRA `(.L_x_90) ;  /* 0xffffffd800247947 */ /* 0x000fea000383ffff */
.L_x_60:
[----:B------:R-:W-:-:S07]  /*55c0*/  MOV R7, R6 ;  /* 0x0000000600077202 */ /* 0x000fce0000000f00 */
.L_x_91:
[----:B-1----:R1:W2:Y:S02]  /*55d0*/  SYNCS.PHASECHK.TRANS64.TRYWAIT P0, [R5+URZ+0x50], R7 ;  /* 0x00005007050075a7 */ /* 0x0022a400080011ff */
[----:B--2---:R-:W-:Y:S05]  /*55e0*/  @!P0 NANOSLEEP.SYNCS 0x989680 ;  /* 0x009896800000895d */ /* 0x004fea0003900000 */
[----:B------:R-:W2:Y:S02]  /*55f0*/  @!P0 SYNCS.PHASECHK.TRANS64 P0, [R5+URZ+0x50], R7 ;  /* 0x00005007050085a7 */ /* 0x000ea400080010ff */
[----:B--2---:R-:W-:Y:S05]  /*5600*/  @!P0 BRA `(.L_x_91) ;  /* 0xfffffffc00f08947 */ /* 0x004fea000383ffff */
[----:B------:R-:W-:Y:S05]  /*5610*/  BRA `(.L_x_92) ;  /* 0xfffffff400287947 */ /* 0x000fea000383ffff */
        .weak           $__internal_0_$__cuda_sm10x_tcgen05_guardrail_trap_col_being_dealloced_not_returned_by_alloc
        .type           $__internal_0_$__cuda_sm10x_tcgen05_guardrail_trap_col_being_dealloced_not_returned_by_alloc,@function
        .size           $__internal_0_$__cuda_sm10x_tcgen05_guardrail_trap_col_being_dealloced_not_returned_by_alloc,($__internal_1_$__cuda_sm10x_tcgen05_guardrail_trap_phase_invalid_during_alloc - $__internal_0_$__cuda_sm10x_tcgen05_guardrail_trap_col_being_dealloced_not_returned_by_alloc)
$__internal_0_$__cuda_sm10x_tcgen05_guardrail_trap_col_being_dealloced_not_returned_by_alloc:
[----:B------:R-:W-:Y:S05]  /*5620*/  BPT.TRAP 0x1 ;  /* 0x000000040000795c */ /* 0x000fea0000300000 */
[----:B------:R-:W-:-:S04]  /*5630*/  HFMA2 R3, -RZ, RZ, 0, 0 ;  /* 0x00000000ff037431 */ /* 0x000fc800000001ff */
[----:B------:R-:W-:Y:S05]  /*5640*/  RET.REL.NODEC R2 `(kernel_cutlass_kernel_cudnngrouped_gemmgrouped_gemm_swiglugrouped_gemm_swiglu_quantBlockScaledContiguousGroupedGemmKernel_object_at__TiledMMA_ThrLayoutVMNK11110000_PermutationMNK____MMAAt_0) ;  /* 0xffffffa8026c7950 */ /* 0x000fea0003c3ffff */
        .weak           $__internal_1_$__cuda_sm10x_tcgen05_guardrail_trap_phase_invalid_during_alloc
        .type           $__internal_1_$__cuda_sm10x_tcgen05_guardrail_trap_phase_invalid_during_alloc,@function
        .size           $__internal_1_$__cuda_sm10x_tcgen05_guardrail_trap_phase_invalid_during_alloc,($__internal_2_$__cuda_sm10x_tcgen05_guardrail_trap_unallocated_columns_being_dealloced - $__internal_1_$__cuda_sm10x_tcgen05_guardrail_trap_phase_invalid_during_alloc)
$__internal_1_$__cuda_sm10x_tcgen05_guardrail_trap_phase_invalid_during_alloc:
[----:B------:R-:W-:Y:S05]  /*5650*/  BPT.TRAP 0x1 ;  /* 0x000000040000795c */ /* 0x000fea0000300000 */
[----:B------:R-:W-:-:S04]  /*5660*/  MOV R3, 0x0 ;  /* 0x0000000000037802 */ /* 0x000fc80000000f00 */
[----:B------:R-:W-:Y:S05]  /*5670*/  RET.REL.NODEC R2 `(kernel_cutlass_kernel_cudnngrouped_gemmgrouped_gemm_swiglugrouped_gemm_swiglu_quantBlockScaledContiguousGroupedGemmKernel_object_at__TiledMMA_ThrLayoutVMNK11110000_PermutationMNK____MMAAt_0) ;  /* 0xffffffa802607950 */ /* 0x000fea0003c3ffff */
        .weak           $__internal_2_$__cuda_sm10x_tcgen05_guardrail_trap_unallocated_columns_being_dealloced
        .type           $__internal_2_$__cuda_sm10x_tcgen05_guardrail_trap_unallocated_columns_being_dealloced,@function
        .size           $__internal_2_$__cuda_sm10x_tcgen05_guardrail_trap_unallocated_columns_being_dealloced,(.L_x_96 - $__internal_2_$__cuda_sm10x_tcgen05_guardrail_trap_unallocated_columns_being_dealloced)
$__internal_2_$__cuda_sm10x_tcgen05_guardrail_trap_unallocated_columns_being_dealloced:
[----:B------:R-:W-:Y:S05]  /*5680*/  BPT.TRAP 0x1 ;  /* 0x000000040000795c */ /* 0x000fea0000300000 */
[----:B------:R-:W-:-:S04]  /*5690*/  HFMA2 R3, -RZ, RZ, 0, 0 ;  /* 0x00000000ff037431 */ /* 0x000fc800000001ff */
[----:B------:R-:W-:Y:S05]  /*56a0*/  RET.REL.NODEC R2 `(kernel_cutlass_kernel_cudnngrouped_gemmgrouped_gemm_swiglugrouped_gemm_swiglu_quantBlockScaledContiguousGroupedGemmKernel_object_at__TiledMMA_ThrLayoutVMNK11110000_PermutationMNK____MMAAt_0) ;  /* 0xffffffa802547950 */ /* 0x000fea0003c3ffff */
.L_x_93:
[----:B------:R-:W-:-:S00]  /*56b0*/  BRA `(.L_x_93) ;  /* 0xfffffffc00fc7947 */ /* 0x000fc0000383ffff */
[----:B------:R-:W-:-:S00]  /*56c0*/  NOP ;  /* 0x0000000000007918 */ /* 0x000fc00000000000 */
        /* <DEDUP_REMOVED lines=11> */
.L_x_96:


//--------------------- .nv.shared.kernel_cutlass_kernel_cudnngrouped_gemmgrouped_gemm_swiglugrouped_gemm_swiglu_quantBlockScaledContiguousGroupedGemmKernel_object_at__TiledMMA_ThrLayoutVMNK11110000_PermutationMNK____MMAAt_0 --------------------------
	.section	.nv.shared.kernel_cutlass_kernel_cudnngrouped_gemmgrouped_gemm_swiglugrouped_gemm_swiglu_quantBlockScaledContiguousGroupedGemmKernel_object_at__TiledMMA_ThrLayoutVMNK11110000_PermutationMNK____MMAAt_0,"aw",@nobits
	.sectionflags	@""
	.align	1024
	.zero		1024


//--------------------- .nv.shared.reserved.0     --------------------------
	.section	.nv.shared.reserved.0,"aw",@nobits
	.align	8
	.weak		__nv_reservedSMEM_offset_0_alias
	.size		__nv_reservedSMEM_offset_0_alias, 0, 64
	.other		__nv_reservedSMEM_offset_0_alias,@"STO_CUDA_RESERVED_SHARED STV_DEFAULT"
__nv_reservedSMEM_offset_0_alias:
	.zero		0
.nv.shared.reserved.0:
	.zero		64
	.weak		__nv_reservedSMEM_allocation_phase
	.type		__nv_reservedSMEM_allocation_phase,@object
	.size		__nv_reservedSMEM_allocation_phase,(.L_0 - __nv_reservedSMEM_allocation_phase)
__nv_reservedSMEM_allocation_phase:
	.zero		1
.L_0:
	.zero		7
	.weak		__nv_reservedSMEM_devtool_atexit_pc
	.type		__nv_reservedSMEM_devtool_atexit_pc,@object
	.size		__nv_reservedSMEM_devtool_atexit_pc,(__nv_reservedSMEM_allocation_mask - __nv_reservedSMEM_devtool_atexit_pc)
__nv_reservedSMEM_devtool_atexit_pc:
	.zero		8
	.weak		__nv_reservedSMEM_allocation_mask
	.type		__nv_reservedSMEM_allocation_mask,@object
	.size		__nv_reservedSMEM_allocation_mask,(.L_2 - __nv_reservedSMEM_allocation_mask)
__nv_reservedSMEM_allocation_mask:
	.zero		4
.L_2:


//--------------------- .nv.constant0.kernel_cutlass_kernel_cudnngrouped_gemmgrouped_gemm_swiglugrouped_gemm_swiglu_quantBlockScaledContiguousGroupedGemmKernel_object_at__TiledMMA_ThrLayoutVMNK11110000_PermutationMNK____MMAAt_0 --------------------------
	.section	.nv.constant0.kernel_cutlass_kernel_cudnngrouped_gemmgrouped_gemm_swiglugrouped_gemm_swiglu_quantBlockScaledContiguousGroupedGemmKernel_object_at__TiledMMA_ThrLayoutVMNK11110000_PermutationMNK____MMAAt_0,"a",@progbits
	.sectionflags	@""
	.align	4
.nv.constant0.kernel_cutlass_kernel_cudnngrouped_gemmgrouped_gemm_swiglugrouped_gemm_swiglu_quantBlockScaledContiguousGroupedGemmKernel_object_at__TiledMMA_ThrLayoutVMNK11110000_PermutationMNK____MMAAt_0:
	.zero		1924


//--------------------- SYMBOLS --------------------------

	.type		.nv.reservedSmem.offset0,@object
	.size		.nv.reservedSmem.offset0,0x4
	.type		.nv.reservedSmem.cap,@object
	.size		.nv.reservedSmem.cap,0x4
